	.target	sm_90a

	.elftype	@"ET_EXEC"


//--------------------- .note.nv.tkinfo           --------------------------
	.section	.note.nv.tkinfo,"",@"SHT_NOTE"
	.sectionflags	@"SHF_NOTE_NV_TKINFO"
	.tkinfo
        /*0018*/ 	.word	0x00000002
        /*0030*/ 	.string	""
        /*0030*/ 	.string	"ptxas"
        /*0030*/ 	.string	"Cuda compilation tools, release 13.0, V13.0.88"
        /*0030*/ 	.string	"Build cuda_13.0.r13.0/compiler.36424714_0"
        /*0030*/ 	.string	"-arch sm_90a -m 64 "



//--------------------- .note.nv.cuinfo           --------------------------
	.section	.note.nv.cuinfo,"",@"SHT_NOTE"
	.sectionflags	@"SHF_NOTE_NV_CUINFO"
        /*0018*/ 	.short	0x0002
        /*001a*/ 	.short	0x005a
        /*001c*/ 	.short	0x0082
	.zero		2


//--------------------- .nv.info                  --------------------------
	.section	.nv.info,"",@"SHT_CUDA_INFO"
	.align	4


	//----- nvinfo : EIATTR_REGCOUNT
	.align		4
        /*0000*/ 	.byte	0x04, 0x2f
        /*0002*/ 	.short	(.L_15 - .L_14)
	.align		4
.L_14:
        /*0004*/ 	.word	index@(_ZN7cutlass13device_kernelINS_4gemm6kernel13GemmUniversalIN4cute5tupleIJiiiiEEENS1_10collective13CollectiveMmaINS1_34MainloopSm90TmaGmmaWarpSpecializedILi14ENS5_IJNS4_1CILi2EEENSA_ILi1EEESC_EEENS1_35KernelTmaWarpSpecializedCooperativeEEENS5_IJNSA_ILi256EEENSA_ILi240EEENSA_ILi16EEEEEENS_10bfloat16_tENS5_IJlSC_lEEESK_SL_NS4_8TiledMMAINS4_8MMA_AtomIJNS4_4SM904GMMA27MMA_64x16x16_F32BF16BF16_SSILNSP_5MajorE0ELSR_0ELNSP_7ScaleInE1ELSS_1EEEEEENS4_6LayoutISD_NS5_IJSC_NSA_ILi0EEESW_EEEEENS5_IJNS4_10UnderscoreESZ_SZ_EEEEENS4_13SM90_TMA_LOADENS4_14ComposedLayoutINS4_7SwizzleILi1ELi4ELi3EEENS4_18smem_ptr_flag_bitsILi16EEENSV_INS5_IJNSA_ILi8EEESI_EEENS5_IJSI_SC_EEEEEEEvNS4_8identityENS4_23SM90_TMA_LOAD_MULTICASTES1C_vS1D_EENS_8epilogue10collective6detail29Sm90TmaWarpSpecializedAdapterINS1H_15DefaultEpilogueISK_SL_SL_NS1G_6thread17LinearCombinationISK_Li1EffLNS1L_9ScaleType4KindE0ELNS_15FloatRoundStyleE2ESK_EENS1_15EpilogueDefaultEEEEEvvEEEEvNT_6ParamsE)
        /*0008*/ 	.word	0x000000a8


	//----- nvinfo : EIATTR_FRAME_SIZE
	.align		4
.L_15:
        /*000c*/ 	.byte	0x04, 0x11
        /*000e*/ 	.short	(.L_17 - .L_16)
	.align		4
.L_16:
        /*0010*/ 	.word	index@(_ZN7cutlass13device_kernelINS_4gemm6kernel13GemmUniversalIN4cute5tupleIJiiiiEEENS1_10collective13CollectiveMmaINS1_34MainloopSm90TmaGmmaWarpSpecializedILi14ENS5_IJNS4_1CILi2EEENSA_ILi1EEESC_EEENS1_35KernelTmaWarpSpecializedCooperativeEEENS5_IJNSA_ILi256EEENSA_ILi240EEENSA_ILi16EEEEEENS_10bfloat16_tENS5_IJlSC_lEEESK_SL_NS4_8TiledMMAINS4_8MMA_AtomIJNS4_4SM904GMMA27MMA_64x16x16_F32BF16BF16_SSILNSP_5MajorE0ELSR_0ELNSP_7ScaleInE1ELSS_1EEEEEENS4_6LayoutISD_NS5_IJSC_NSA_ILi0EEESW_EEEEENS5_IJNS4_10UnderscoreESZ_SZ_EEEEENS4_13SM90_TMA_LOADENS4_14ComposedLayoutINS4_7SwizzleILi1ELi4ELi3EEENS4_18smem_ptr_flag_bitsILi16EEENSV_INS5_IJNSA_ILi8EEESI_EEENS5_IJSI_SC_EEEEEEEvNS4_8identityENS4_23SM90_TMA_LOAD_MULTICASTES1C_vS1D_EENS_8epilogue10collective6detail29Sm90TmaWarpSpecializedAdapterINS1H_15DefaultEpilogueISK_SL_SL_NS1G_6thread17LinearCombinationISK_Li1EffLNS1L_9ScaleType4KindE0ELNS_15FloatRoundStyleE2ESK_EENS1_15EpilogueDefaultEEEEEvvEEEEvNT_6ParamsE)
        /*0014*/ 	.word	0x00000130


	//----- nvinfo : EIATTR_MIN_STACK_SIZE
	.align		4
.L_17:
        /*0018*/ 	.byte	0x04, 0x12
        /*001a*/ 	.short	(.L_19 - .L_18)
	.align		4
.L_18:
        /*001c*/ 	.word	index@(_ZN7cutlass13device_kernelINS_4gemm6kernel13GemmUniversalIN4cute5tupleIJiiiiEEENS1_10collective13CollectiveMmaINS1_34MainloopSm90TmaGmmaWarpSpecializedILi14ENS5_IJNS4_1CILi2EEENSA_ILi1EEESC_EEENS1_35KernelTmaWarpSpecializedCooperativeEEENS5_IJNSA_ILi256EEENSA_ILi240EEENSA_ILi16EEEEEENS_10bfloat16_tENS5_IJlSC_lEEESK_SL_NS4_8TiledMMAINS4_8MMA_AtomIJNS4_4SM904GMMA27MMA_64x16x16_F32BF16BF16_SSILNSP_5MajorE0ELSR_0ELNSP_7ScaleInE1ELSS_1EEEEEENS4_6LayoutISD_NS5_IJSC_NSA_ILi0EEESW_EEEEENS5_IJNS4_10UnderscoreESZ_SZ_EEEEENS4_13SM90_TMA_LOADENS4_14ComposedLayoutINS4_7SwizzleILi1ELi4ELi3EEENS4_18smem_ptr_flag_bitsILi16EEENSV_INS5_IJNSA_ILi8EEESI_EEENS5_IJSI_SC_EEEEEEEvNS4_8identityENS4_23SM90_TMA_LOAD_MULTICASTES1C_vS1D_EENS_8epilogue10collective6detail29Sm90TmaWarpSpecializedAdapterINS1H_15DefaultEpilogueISK_SL_SL_NS1G_6thread17LinearCombinationISK_Li1EffLNS1L_9ScaleType4KindE0ELNS_15FloatRoundStyleE2ESK_EENS1_15EpilogueDefaultEEEEEvvEEEEvNT_6ParamsE)
        /*0020*/ 	.word	0x00000130
.L_19:


//--------------------- .nv.compat                --------------------------
	.section	.nv.compat,"",@"SHT_CUDA_COMPAT_INFO"
	.align	4
        /*0000*/ 	.byte	0x02, 0x09, 0x01, 0x00, 0x02, 0x02, 0x04, 0x00, 0x02, 0x05, 0x05, 0x00, 0x03, 0x07, 0x01, 0x01
        /*0010*/ 	.byte	0x02, 0x03, 0x01, 0x00, 0x02, 0x06, 0x01, 0x00, 0x04, 0x0b, 0x08, 0x00, 0x00, 0x00, 0x00, 0x00
        /*0020*/ 	.byte	0x00, 0x00, 0x00, 0x00


//--------------------- .nv.info._ZN7cutlass13device_kernelINS_4gemm6kernel13GemmUniversalIN4cute5tupleIJiiiiEEENS1_10collective13CollectiveMmaINS1_34MainloopSm90TmaGmmaWarpSpecializedILi14ENS5_IJNS4_1CILi2EEENSA_ILi1EEESC_EEENS1_35KernelTmaWarpSpecializedCooperativeEEENS5_IJNSA_ILi256EEENSA_ILi240EEENSA_ILi16EEEEEENS_10bfloat16_tENS5_IJlSC_lEEESK_SL_NS4_8TiledMMAINS4_8MMA_AtomIJNS4_4SM904GMMA27MMA_64x16x16_F32BF16BF16_SSILNSP_5MajorE0ELSR_0ELNSP_7ScaleInE1ELSS_1EEEEEENS4_6LayoutISD_NS5_IJSC_NSA_ILi0EEESW_EEEEENS5_IJNS4_10UnderscoreESZ_SZ_EEEEENS4_13SM90_TMA_LOADENS4_14ComposedLayoutINS4_7SwizzleILi1ELi4ELi3EEENS4_18smem_ptr_flag_bitsILi16EEENSV_INS5_IJNSA_ILi8EEESI_EEENS5_IJSI_SC_EEEEEEEvNS4_8identityENS4_23SM90_TMA_LOAD_MULTICASTES1C_vS1D_EENS_8epilogue10collective6detail29Sm90TmaWarpSpecializedAdapterINS1H_15DefaultEpilogueISK_SL_SL_NS1G_6thread17LinearCombinationISK_Li1EffLNS1L_9ScaleType4KindE0ELNS_15FloatRoundStyleE2ESK_EENS1_15EpilogueDefaultEEEEEvvEEEEvNT_6ParamsE --------------------------
	.section	.nv.info._ZN7cutlass13device_kernelINS_4gemm6kernel13GemmUniversalIN4cute5tupleIJiiiiEEENS1_10collective13CollectiveMmaINS1_34MainloopSm90TmaGmmaWarpSpecializedILi14ENS5_IJNS4_1CILi2EEENSA_ILi1EEESC_EEENS1_35KernelTmaWarpSpecializedCooperativeEEENS5_IJNSA_ILi256EEENSA_ILi240EEENSA_ILi16EEEEEENS_10bfloat16_tENS5_IJlSC_lEEESK_SL_NS4_8TiledMMAINS4_8MMA_AtomIJNS4_4SM904GMMA27MMA_64x16x16_F32BF16BF16_SSILNSP_5MajorE0ELSR_0ELNSP_7ScaleInE1ELSS_1EEEEEENS4_6LayoutISD_NS5_IJSC_NSA_ILi0EEESW_EEEEENS5_IJNS4_10UnderscoreESZ_SZ_EEEEENS4_13SM90_TMA_LOADENS4_14ComposedLayoutINS4_7SwizzleILi1ELi4ELi3EEENS4_18smem_ptr_flag_bitsILi16EEENSV_INS5_IJNSA_ILi8EEESI_EEENS5_IJSI_SC_EEEEEEEvNS4_8identityENS4_23SM90_TMA_LOAD_MULTICASTES1C_vS1D_EENS_8epilogue10collective6detail29Sm90TmaWarpSpecializedAdapterINS1H_15DefaultEpilogueISK_SL_SL_NS1G_6thread17LinearCombinationISK_Li1EffLNS1L_9ScaleType4KindE0ELNS_15FloatRoundStyleE2ESK_EENS1_15EpilogueDefaultEEEEEvvEEEEvNT_6ParamsE,"",@"SHT_CUDA_INFO"
	.sectionflags	@""
	.align	4


	//----- nvinfo : EIATTR_CUDA_API_VERSION
	.align		4
        /*0000*/ 	.byte	0x04, 0x37
        /*0002*/ 	.short	(.L_21 - .L_20)
.L_20:
        /*0004*/ 	.word	0x00000082


	//----- nvinfo : EIATTR_KPARAM_INFO
	.align		4
.L_21:
        /*0008*/ 	.byte	0x04, 0x17
        /*000a*/ 	.short	(.L_23 - .L_22)
.L_22:
        /*000c*/ 	.word	0x00000000
        /*0010*/ 	.short	0x0000
        /*0012*/ 	.short	0x0070
        /*0014*/ 	.byte	0x00, 0xf0, 0x01, 0x10


	//----- nvinfo : EIATTR_SPARSE_MMA_MASK
	.align		4
.L_23:
        /*0018*/ 	.byte	0x03, 0x50
        /*001a*/ 	.short	0x0000


	//----- nvinfo : EIATTR_MAXREG_COUNT
	.align		4
        /*001c*/ 	.byte	0x03, 0x1b
        /*001e*/ 	.short	0x00a8


	//----- nvinfo : EIATTR_NUM_BARRIERS
	.align		4
        /*0020*/ 	.byte	0x02, 0x4c
        /*0022*/ 	.byte	0x01
	.zero		1


	//----- nvinfo : EIATTR_EXTERNS
	.align		4
        /*0024*/ 	.byte	0x04, 0x0f
        /*0026*/ 	.short	(.L_25 - .L_24)


	//   ....[0]....
	.align		4
.L_24:
        /*0028*/ 	.word	index@(__assertfail)


	//----- nvinfo : EIATTR_ANNOTATIONS
	.align		4
.L_25:
        /*002c*/ 	.byte	0x04, 0x55
        /*002e*/ 	.short	(.L_27 - .L_26)


	//   ....[0]....
.L_26:
        /*0030*/ 	.word	0x00000001
        /*0034*/ 	.byte	0x50, 0x02, 0x00, 0x00, 0x01, 0x00, 0x00, 0x00, 0xb0, 0x08, 0x00, 0x00, 0x01, 0x00, 0x00, 0x00
        /* <DEDUP_REMOVED lines=114> */
        /*0764*/ 	.byte	0xd0, 0x62, 0x01, 0x00


	//----- nvinfo : EIATTR_MERCURY_ISA_VERSION
	.align		4
.L_27:
        /*0768*/ 	.byte	0x03, 0x5f
        /*076a*/ 	.short	0x0101


	//----- nvinfo : EIATTR_INT_WARP_WIDE_INSTR_OFFSETS
	.align		4
        /*076c*/ 	.byte	0x04, 0x31
        /*076e*/ 	.short	(.L_29 - .L_28)


	//   ....[0]....
.L_28:
        /*0770*/ 	.word	0x000006f0


	//   ....[1]....
        /*0774*/ 	.word	0x00000710


	//   ....[2]....
        /*0778*/ 	.word	0x00000880


	//----- nvinfo : EIATTR_COOP_GROUP_MASK_REGIDS
	.align		4
.L_29:
        /*077c*/ 	.byte	0x04, 0x29
        /*077e*/ 	.short	(.L_31 - .L_30)


	//   ....[0]....
.L_30:
        /*0780*/ 	.word	0xffffffff


	//   ....[1]....
        /*0784*/ 	.word	0xffffffff


	//   ....[2]....
        /*0788*/ 	.word	0xffffffff


	//   ....[3]....
        /*078c*/ 	.word	0xffffffff


	//   ....[4]....
        /*0790*/ 	.word	0xffffffff


	//   ....[5]....
        /*0794*/ 	.word	0xffffffff


	//----- nvinfo : EIATTR_COOP_GROUP_INSTR_OFFSETS
	.align		4
.L_31:
        /*0798*/ 	.byte	0x04, 0x28
        /*079a*/ 	.short	(.L_33 - .L_32)


	//   ....[0]....
.L_32:
        /*079c*/ 	.word	0x00000070


	//   ....[1]....
        /*07a0*/ 	.word	0x00000080


	//   ....[2]....
        /*07a4*/ 	.word	0x000001b0


	//   ....[3]....
        /*07a8*/ 	.word	0x00000550


	//   ....[4]....
        /*07ac*/ 	.word	0x000009c0


	//   ....[5]....
        /*07b0*/ 	.word	0x000015a0


	//----- nvinfo : EIATTR_REG_RECONFIG
	.align		4
.L_33:
        /*07b4*/ 	.byte	0x01, 0x54
	.zero		2


	//----- nvinfo : EIATTR_SYSCALL_OFFSETS
	.align		4
        /*07b8*/ 	.byte	0x04, 0x46
        /*07ba*/ 	.short	(.L_35 - .L_34)


	//   ....[0]....
.L_34:
        /*07bc*/ 	.word	0x00001750


	//----- nvinfo : EIATTR_MBARRIER_INSTR_OFFSETS
	.align		4
.L_35:
        /*07c0*/ 	.byte	0x04, 0x39
        /*07c2*/ 	.short	(.L_37 - .L_36)


	//   ....[0]....
.L_36:
        /*07c4*/ 	.word	0x00000360
        /*07c8*/ 	.word	0x000000ff
        /*07cc*/ 	.word	0x00000000
        /*07d0*/ 	.short	0x0100
        /*07d2*/ 	.byte	0x09
	.zero		1


	//   ....[1]....
        /*07d4*/ 	.word	0x00000370
        /*07d8*/ 	.word	0x000000ff
        /*07dc*/ 	.word	0x00000070
        /*07e0*/ 	.short	0x0100
        /*07e2*/ 	.byte	0x09
	.zero		1


	//   ....[2]....
        /*07e4*/ 	.word	0x00000380
        /*07e8*/ 	.word	0x000000ff
        /*07ec*/ 	.word	0x00000008
        /*07f0*/ 	.short	0x0100
        /*07f2*/ 	.byte	0x09
	.zero		1


	//   ....[3]....
        /*07f4*/ 	.word	0x00000390
        /*07f8*/ 	.word	0x000000ff
        /*07fc*/ 	.word	0x00000078
        /*0800*/ 	.short	0x0100
        /*0802*/ 	.byte	0x09
	.zero		1


	//   ....[4]....
        /*0804*/ 	.word	0x000003a0
        /*0808*/ 	.word	0x000000ff
        /*080c*/ 	.word	0x00000010
        /*0810*/ 	.short	0x0100
        /*0812*/ 	.byte	0x09
	.zero		1


	//   ....[5]....
        /*0814*/ 	.word	0x000003b0
        /*0818*/ 	.word	0x000000ff
        /*081c*/ 	.word	0x00000080
        /*0820*/ 	.short	0x0100
        /*0822*/ 	.byte	0x09
	.zero		1


	//   ....[6]....
        /*0824*/ 	.word	0x000003c0
        /*0828*/ 	.word	0x000000ff
        /*082c*/ 	.word	0x00000018
        /*0830*/ 	.short	0x0100
        /*0832*/ 	.byte	0x09
	.zero		1


	//   ....[7]....
        /*0834*/ 	.word	0x000003d0
        /*0838*/ 	.word	0x000000ff
        /*083c*/ 	.word	0x00000088
        /*0840*/ 	.short	0x0100
        /*0842*/ 	.byte	0x09
	.zero		1


	//   ....[8]....
        /*0844*/ 	.word	0x000003e0
        /*0848*/ 	.word	0x000000ff
        /*084c*/ 	.word	0x00000020
        /*0850*/ 	.short	0x0100
        /*0852*/ 	.byte	0x09
	.zero		1


	//   ....[9]....
        /*0854*/ 	.word	0x000003f0
        /*0858*/ 	.word	0x000000ff
        /*085c*/ 	.word	0x00000090
        /*0860*/ 	.short	0x0100
        /*0862*/ 	.byte	0x09
	.zero		1


	//   ....[10]....
        /*0864*/ 	.word	0x00000400
        /*0868*/ 	.word	0x000000ff
        /*086c*/ 	.word	0x00000028
        /*0870*/ 	.short	0x0100
        /*0872*/ 	.byte	0x09
	.zero		1


	//   ....[11]....
        /*0874*/ 	.word	0x00000410
        /*0878*/ 	.word	0x000000ff
        /*087c*/ 	.word	0x00000098
        /*0880*/ 	.short	0x0100
        /*0882*/ 	.byte	0x09
	.zero		1


	//   ....[12]....
        /*0884*/ 	.word	0x00000420
        /*0888*/ 	.word	0x000000ff
        /*088c*/ 	.word	0x00000030
        /*0890*/ 	.short	0x0100
        /*0892*/ 	.byte	0x09
	.zero		1


	//   ....[13]....
        /*0894*/ 	.word	0x00000430
        /*0898*/ 	.word	0x000000ff
        /*089c*/ 	.word	0x000000a0
        /*08a0*/ 	.short	0x0100
        /*08a2*/ 	.byte	0x09
	.zero		1


	//   ....[14]....
        /*08a4*/ 	.word	0x00000440
        /*08a8*/ 	.word	0x000000ff
        /*08ac*/ 	.word	0x00000038
        /*08b0*/ 	.short	0x0100
        /*08b2*/ 	.byte	0x09
	.zero		1


	//   ....[15]....
        /*08b4*/ 	.word	0x00000450
        /*08b8*/ 	.word	0x000000ff
        /*08bc*/ 	.word	0x000000a8
        /*08c0*/ 	.short	0x0100
        /*08c2*/ 	.byte	0x09
	.zero		1


	//   ....[16]....
        /*08c4*/ 	.word	0x00000460
        /*08c8*/ 	.word	0x000000ff
        /*08cc*/ 	.word	0x00000040
        /*08d0*/ 	.short	0x0100
        /*08d2*/ 	.byte	0x09
	.zero		1


	//   ....[17]....
        /*08d4*/ 	.word	0x00000470
        /*08d8*/ 	.word	0x000000ff
        /*08dc*/ 	.word	0x000000b0
        /*08e0*/ 	.short	0x0100
        /*08e2*/ 	.byte	0x09
	.zero		1


	//   ....[18]....
        /*08e4*/ 	.word	0x00000480
        /*08e8*/ 	.word	0x000000ff
        /*08ec*/ 	.word	0x00000048
        /*08f0*/ 	.short	0x0100
        /*08f2*/ 	.byte	0x09
	.zero		1


	//   ....[19]....
        /*08f4*/ 	.word	0x00000490
        /*08f8*/ 	.word	0x000000ff
        /*08fc*/ 	.word	0x000000b8
        /*0900*/ 	.short	0x0100
        /*0902*/ 	.byte	0x09
	.zero		1


	//   ....[20]....
        /*0904*/ 	.word	0x000004a0
        /*0908*/ 	.word	0x000000ff
        /*090c*/ 	.word	0x00000050
        /*0910*/ 	.short	0x0100
        /*0912*/ 	.byte	0x09
	.zero		1


	//   ....[21]....
        /*0914*/ 	.word	0x000004b0
        /*0918*/ 	.word	0x000000ff
        /*091c*/ 	.word	0x000000c0
        /*0920*/ 	.short	0x0100
        /*0922*/ 	.byte	0x09
	.zero		1


	//   ....[22]....
        /*0924*/ 	.word	0x000004c0
        /*0928*/ 	.word	0x000000ff
        /*092c*/ 	.word	0x00000058
        /*0930*/ 	.short	0x0100
        /*0932*/ 	.byte	0x09
	.zero		1


	//   ....[23]....
        /*0934*/ 	.word	0x000004d0
        /*0938*/ 	.word	0x000000ff
        /*093c*/ 	.word	0x000000c8
        /*0940*/ 	.short	0x0100
        /*0942*/ 	.byte	0x09
	.zero		1


	//   ....[24]....
        /*0944*/ 	.word	0x000004e0
        /*0948*/ 	.word	0x000000ff
        /*094c*/ 	.word	0x00000060
        /*0950*/ 	.short	0x0100
        /*0952*/ 	.byte	0x09
	.zero		1


	//   ....[25]....
        /*0954*/ 	.word	0x000004f0
        /*0958*/ 	.word	0x000000ff
        /*095c*/ 	.word	0x000000d0
        /*0960*/ 	.short	0x0100
        /*0962*/ 	.byte	0x09
	.zero		1


	//   ....[26]....
        /*0964*/ 	.word	0x00000500
        /*0968*/ 	.word	0x000000ff
        /*096c*/ 	.word	0x00000068
        /*0970*/ 	.short	0x0100
        /*0972*/ 	.byte	0x09
	.zero		1


	//   ....[27]....
        /*0974*/ 	.word	0x00000510
        /*0978*/ 	.word	0x000000ff
        /*097c*/ 	.word	0x000000d8
        /*0980*/ 	.short	0x0100
        /*0982*/ 	.byte	0x09
	.zero		1


	//   ....[28]....
        /*0984*/ 	.word	0x00000900
        /*0988*/ 	.word	0x000000ff
        /*098c*/ 	.word	0x000000f0
        /*0990*/ 	.short	0x0100
        /*0992*/ 	.byte	0x06
	.zero		1


	//   ....[29]....
        /*0994*/ 	.word	0x00000970
        /*0998*/ 	.word	0x000000ff
        /*099c*/ 	.word	0x000000f8
        /*09a0*/ 	.short	0x0100
        /*09a2*/ 	.byte	0x06
	.zero		1


	//   ....[30]....
        /*09a4*/ 	.word	0x00001850
        /*09a8*/ 	.word	0x00000003
        /*09ac*/ 	.word	0x00000000
        /*09b0*/ 	.short	0x010a
        /*09b2*/ 	.byte	0x3f
	.zero		1


	//   ....[31]....
        /*09b4*/ 	.word	0x00001890
        /*09b8*/ 	.word	0x00000003
        /*09bc*/ 	.word	0x00000000
        /*09c0*/ 	.short	0x010a
        /*09c2*/ 	.byte	0x3f
	.zero		1


	//   ....[32]....
        /*09c4*/ 	.word	0x00002810
        /*09c8*/ 	.word	0x000000ff
        /*09cc*/ 	.word	0x00000000
        /*09d0*/ 	.short	0x010a
        /*09d2*/ 	.byte	0x04
	.zero		1


	//   ....[33]....
        /*09d4*/ 	.word	0x00002850
        /*09d8*/ 	.word	0x000000ff
        /*09dc*/ 	.word	0x00000000
        /*09e0*/ 	.short	0x010a
        /*09e2*/ 	.byte	0x04
	.zero		1


	//   ....[34]....
        /*09e4*/ 	.word	0x000038b0
        /*09e8*/ 	.word	0x00000005
        /*09ec*/ 	.word	0x00000000
        /*09f0*/ 	.short	0x0101
        /*09f2*/ 	.byte	0x3f
	.zero		1


	//   ....[35]....
        /*09f4*/ 	.word	0x00003ad0
        /*09f8*/ 	.word	0x00000000
        /*09fc*/ 	.word	0x00000000
        /*0a00*/ 	.short	0x0101
        /*0a02*/ 	.byte	0x3f
	.zero		1


	//   ....[36]....
        /*0a04*/ 	.word	0x00015800
        /*0a08*/ 	.word	0x00000004
        /*0a0c*/ 	.word	0x00000070
        /*0a10*/ 	.short	0x010a
        /*0a12*/ 	.byte	0x3f
	.zero		1


	//   ....[37]....
        /*0a14*/ 	.word	0x00015bb0
        /*0a18*/ 	.word	0x00000002
        /*0a1c*/ 	.word	0x000000f8
        /*0a20*/ 	.short	0x0101
        /*0a22*/ 	.byte	0x3f
	.zero		1


	//   ....[38]....
        /*0a24*/ 	.word	0x000163a0
        /*0a28*/ 	.word	0x00000005
        /*0a2c*/ 	.word	0x00000000
        /*0a30*/ 	.short	0x010a
        /*0a32*/ 	.byte	0x3f
	.zero		1


	//   ....[39]....
        /*0a34*/ 	.word	0x00016430
        /*0a38*/ 	.word	0x00000007
        /*0a3c*/ 	.word	0x00000000
        /*0a40*/ 	.short	0x010a
        /*0a42*/ 	.byte	0x3f
	.zero		1


	//   ....[40]....
        /*0a44*/ 	.word	0x000164c0
        /*0a48*/ 	.word	0x00000007
        /*0a4c*/ 	.word	0x00000000
        /*0a50*/ 	.short	0x010a
        /*0a52*/ 	.byte	0x3f
	.zero		1


	//   ....[41]....
        /*0a54*/ 	.word	0x00016550
        /*0a58*/ 	.word	0x00000007
        /*0a5c*/ 	.word	0x00000000
        /*0a60*/ 	.short	0x010a
        /*0a62*/ 	.byte	0x3f
	.zero		1


	//   ....[42]....
        /*0a64*/ 	.word	0x000165e0
        /*0a68*/ 	.word	0x00000007
        /*0a6c*/ 	.word	0x00000000
        /*0a70*/ 	.short	0x010a
        /*0a72*/ 	.byte	0x3f
	.zero		1


	//   ....[43]....
        /*0a74*/ 	.word	0x00016670
        /*0a78*/ 	.word	0x00000007
        /*0a7c*/ 	.word	0x00000000
        /*0a80*/ 	.short	0x010a
        /*0a82*/ 	.byte	0x3f
	.zero		1


	//   ....[44]....
        /*0a84*/ 	.word	0x00016700
        /*0a88*/ 	.word	0x00000007
        /*0a8c*/ 	.word	0x00000000
        /*0a90*/ 	.short	0x010a
        /*0a92*/ 	.byte	0x3f
	.zero		1


	//   ....[45]....
        /*0a94*/ 	.word	0x00016790
        /*0a98*/ 	.word	0x00000007
        /*0a9c*/ 	.word	0x00000000
        /*0aa0*/ 	.short	0x010a
        /*0aa2*/ 	.byte	0x3f
	.zero		1


	//   ....[46]....
        /*0aa4*/ 	.word	0x00016820
        /*0aa8*/ 	.word	0x00000007
        /*0aac*/ 	.word	0x00000000
        /*0ab0*/ 	.short	0x010a
        /*0ab2*/ 	.byte	0x3f
	.zero		1


	//   ....[47]....
        /*0ab4*/ 	.word	0x000168b0
        /*0ab8*/ 	.word	0x00000007
        /*0abc*/ 	.word	0x00000000
        /*0ac0*/ 	.short	0x010a
        /*0ac2*/ 	.byte	0x3f
	.zero		1


	//   ....[48]....
        /*0ac4*/ 	.word	0x00016940
        /*0ac8*/ 	.word	0x00000007
        /*0acc*/ 	.word	0x00000000
        /*0ad0*/ 	.short	0x010a
        /*0ad2*/ 	.byte	0x3f
	.zero		1


	//   ....[49]....
        /*0ad4*/ 	.word	0x000169d0
        /*0ad8*/ 	.word	0x00000007
        /*0adc*/ 	.word	0x00000000
        /*0ae0*/ 	.short	0x010a
        /*0ae2*/ 	.byte	0x3f
	.zero		1


	//   ....[50]....
        /*0ae4*/ 	.word	0x00016a60
        /*0ae8*/ 	.word	0x00000007
        /*0aec*/ 	.word	0x00000000
        /*0af0*/ 	.short	0x010a
        /*0af2*/ 	.byte	0x3f
	.zero		1


	//   ....[51]....
        /*0af4*/ 	.word	0x00016af0
        /*0af8*/ 	.word	0x00000003
        /*0afc*/ 	.word	0x00000000
        /*0b00*/ 	.short	0x010a
        /*0b02*/ 	.byte	0x3f
	.zero		1


	//   ....[52]....
        /*0b04*/ 	.word	0x00016b50
        /*0b08*/ 	.word	0x00000003
        /*0b0c*/ 	.word	0x00000000
        /*0b10*/ 	.short	0x010a
        /*0b12*/ 	.byte	0x3f
	.zero		1


	//   ....[53]....
        /*0b14*/ 	.word	0x00016bb0
        /*0b18*/ 	.word	0x00000009
        /*0b1c*/ 	.word	0x00000000
        /*0b20*/ 	.short	0x010a
        /*0b22*/ 	.byte	0x3f
	.zero		1


	//   ....[54]....
        /*0b24*/ 	.word	0x00016c80
        /*0b28*/ 	.word	0x00000004
        /*0b2c*/ 	.word	0x00000070
        /*0b30*/ 	.short	0x010a
        /*0b32*/ 	.byte	0x3f
	.zero		1


	//   ....[55]....
        /*0b34*/ 	.word	0x00016d50
        /*0b38*/ 	.word	0x00000005
        /*0b3c*/ 	.word	0x00000000
        /*0b40*/ 	.short	0x010a
        /*0b42*/ 	.byte	0x3f
	.zero		1


	//   ....[56]....
        /*0b44*/ 	.word	0x00016da0
        /*0b48*/ 	.word	0x00000007
        /*0b4c*/ 	.word	0x00000000
        /*0b50*/ 	.short	0x010a
        /*0b52*/ 	.byte	0x3f
	.zero		1


	//   ....[57]....
        /*0b54*/ 	.word	0x00016df0
        /*0b58*/ 	.word	0x00000007
        /*0b5c*/ 	.word	0x00000000
        /*0b60*/ 	.short	0x010a
        /*0b62*/ 	.byte	0x3f
	.zero		1


	//   ....[58]....
        /*0b64*/ 	.word	0x00016e40
        /*0b68*/ 	.word	0x00000007
        /*0b6c*/ 	.word	0x00000000
        /*0b70*/ 	.short	0x010a
        /*0b72*/ 	.byte	0x3f
	.zero		1


	//   ....[59]....
        /*0b74*/ 	.word	0x00016e90
        /*0b78*/ 	.word	0x00000007
        /*0b7c*/ 	.word	0x00000000
        /*0b80*/ 	.short	0x010a
        /*0b82*/ 	.byte	0x3f
	.zero		1


	//   ....[60]....
        /*0b84*/ 	.word	0x00016ee0
        /*0b88*/ 	.word	0x00000007
        /*0b8c*/ 	.word	0x00000000
        /*0b90*/ 	.short	0x010a
        /*0b92*/ 	.byte	0x3f
	.zero		1


	//   ....[61]....
        /*0b94*/ 	.word	0x00016f30
        /*0b98*/ 	.word	0x00000007
        /*0b9c*/ 	.word	0x00000000
        /*0ba0*/ 	.short	0x010a
        /*0ba2*/ 	.byte	0x3f
	.zero		1


	//   ....[62]....
        /*0ba4*/ 	.word	0x00016f80
        /*0ba8*/ 	.word	0x00000007
        /*0bac*/ 	.word	0x00000000
        /*0bb0*/ 	.short	0x010a
        /*0bb2*/ 	.byte	0x3f
	.zero		1


	//   ....[63]....
        /*0bb4*/ 	.word	0x00016fd0
        /*0bb8*/ 	.word	0x00000007
        /*0bbc*/ 	.word	0x00000000
        /*0bc0*/ 	.short	0x010a
        /*0bc2*/ 	.byte	0x3f
	.zero		1


	//   ....[64]....
        /*0bc4*/ 	.word	0x00017020
        /*0bc8*/ 	.word	0x00000007
        /*0bcc*/ 	.word	0x00000000
        /*0bd0*/ 	.short	0x010a
        /*0bd2*/ 	.byte	0x3f
	.zero		1


	//   ....[65]....
        /*0bd4*/ 	.word	0x00017070
        /*0bd8*/ 	.word	0x00000007
        /*0bdc*/ 	.word	0x00000000
        /*0be0*/ 	.short	0x010a
        /*0be2*/ 	.byte	0x3f
	.zero		1


	//   ....[66]....
        /*0be4*/ 	.word	0x000170c0
        /*0be8*/ 	.word	0x00000007
        /*0bec*/ 	.word	0x00000000
        /*0bf0*/ 	.short	0x010a
        /*0bf2*/ 	.byte	0x3f
	.zero		1


	//   ....[67]....
        /*0bf4*/ 	.word	0x00017110
        /*0bf8*/ 	.word	0x00000007
        /*0bfc*/ 	.word	0x00000000
        /*0c00*/ 	.short	0x010a
        /*0c02*/ 	.byte	0x3f
	.zero		1


	//----- nvinfo : EIATTR_NUM_MBARRIERS
	.align		4
.L_37:
        /*0c04*/ 	.byte	0x03, 0x38
        /*0c06*/ 	.short	0x001e


	//----- nvinfo : EIATTR_EXIT_INSTR_OFFSETS
	.align		4
        /*0c08*/ 	.byte	0x04, 0x1c
        /*0c0a*/ 	.short	(.L_39 - .L_38)


	//   ....[0]....
.L_38:
        /*0c0c*/ 	.word	0x00000b50


	//   ....[1]....
        /*0c10*/ 	.word	0x00001460


	//   ....[2]....
        /*0c14*/ 	.word	0x00014ec0


	//   ....[3]....
        /*0c18*/ 	.word	0x00015470


	//   ....[4]....
        /*0c1c*/ 	.word	0x00016b40


	//----- nvinfo : EIATTR_MAX_THREADS
	.align		4
.L_39:
        /*0c20*/ 	.byte	0x04, 0x05
        /*0c22*/ 	.short	(.L_41 - .L_40)
.L_40:
        /*0c24*/ 	.word	0x00000180
        /*0c28*/ 	.word	0x00000001
        /*0c2c*/ 	.word	0x00000001


	//----- nvinfo : EIATTR_CRS_STACK_SIZE
	.align		4
.L_41:
        /*0c30*/ 	.byte	0x04, 0x1e
        /*0c32*/ 	.short	(.L_43 - .L_42)
.L_42:
        /*0c34*/ 	.word	0x00000000


	//----- nvinfo : EIATTR_CBANK_PARAM_SIZE
	.align		4
.L_43:
        /*0c38*/ 	.byte	0x03, 0x19
        /*0c3a*/ 	.short	0x0470


	//----- nvinfo : EIATTR_PARAM_CBANK
	.align		4
        /*0c3c*/ 	.byte	0x04, 0x0a
        /*0c3e*/ 	.short	(.L_45 - .L_44)
	.align		4
.L_44:
        /*0c40*/ 	.word	index@(.nv.constant0._ZN7cutlass13device_kernelINS_4gemm6kernel13GemmUniversalIN4cute5tupleIJiiiiEEENS1_10collective13CollectiveMmaINS1_34MainloopSm90TmaGmmaWarpSpecializedILi14ENS5_IJNS4_1CILi2EEENSA_ILi1EEESC_EEENS1_35KernelTmaWarpSpecializedCooperativeEEENS5_IJNSA_ILi256EEENSA_ILi240EEENSA_ILi16EEEEEENS_10bfloat16_tENS5_IJlSC_lEEESK_SL_NS4_8TiledMMAINS4_8MMA_AtomIJNS4_4SM904GMMA27MMA_64x16x16_F32BF16BF16_SSILNSP_5MajorE0ELSR_0ELNSP_7ScaleInE1ELSS_1EEEEEENS4_6LayoutISD_NS5_IJSC_NSA_ILi0EEESW_EEEEENS5_IJNS4_10UnderscoreESZ_SZ_EEEEENS4_13SM90_TMA_LOADENS4_14ComposedLayoutINS4_7SwizzleILi1ELi4ELi3EEENS4_18smem_ptr_flag_bitsILi16EEENSV_INS5_IJNSA_ILi8EEESI_EEENS5_IJSI_SC_EEEEEEEvNS4_8identityENS4_23SM90_TMA_LOAD_MULTICASTES1C_vS1D_EENS_8epilogue10collective6detail29Sm90TmaWarpSpecializedAdapterINS1H_15DefaultEpilogueISK_SL_SL_NS1G_6thread17LinearCombinationISK_Li1EffLNS1L_9ScaleType4KindE0ELNS_15FloatRoundStyleE2ESK_EENS1_15EpilogueDefaultEEEEEvvEEEEvNT_6ParamsE)
        /*0c44*/ 	.short	0x0210
        /*0c46*/ 	.short	0x0470


	//----- nvinfo : EIATTR_SW_WAR
	.align		4
.L_45:
        /*0c48*/ 	.byte	0x04, 0x36
        /*0c4a*/ 	.short	(.L_47 - .L_46)
.L_46:
        /*0c4c*/ 	.word	0x00000008
.L_47:


//--------------------- .nv.callgraph             --------------------------
	.section	.nv.callgraph,"",@"SHT_CUDA_CALLGRAPH"
	.align	4
	.sectionentsize	8
	.align		4
        /*0000*/ 	.word	0x00000000
	.align		4
        /*0004*/ 	.word	0xffffffff
	.align		4
        /*0008*/ 	.word	index@(_ZN7cutlass13device_kernelINS_4gemm6kernel13GemmUniversalIN4cute5tupleIJiiiiEEENS1_10collective13CollectiveMmaINS1_34MainloopSm90TmaGmmaWarpSpecializedILi14ENS5_IJNS4_1CILi2EEENSA_ILi1EEESC_EEENS1_35KernelTmaWarpSpecializedCooperativeEEENS5_IJNSA_ILi256EEENSA_ILi240EEENSA_ILi16EEEEEENS_10bfloat16_tENS5_IJlSC_lEEESK_SL_NS4_8TiledMMAINS4_8MMA_AtomIJNS4_4SM904GMMA27MMA_64x16x16_F32BF16BF16_SSILNSP_5MajorE0ELSR_0ELNSP_7ScaleInE1ELSS_1EEEEEENS4_6LayoutISD_NS5_IJSC_NSA_ILi0EEESW_EEEEENS5_IJNS4_10UnderscoreESZ_SZ_EEEEENS4_13SM90_TMA_LOADENS4_14ComposedLayoutINS4_7SwizzleILi1ELi4ELi3EEENS4_18smem_ptr_flag_bitsILi16EEENSV_INS5_IJNSA_ILi8EEESI_EEENS5_IJSI_SC_EEEEEEEvNS4_8identityENS4_23SM90_TMA_LOAD_MULTICASTES1C_vS1D_EENS_8epilogue10collective6detail29Sm90TmaWarpSpecializedAdapterINS1H_15DefaultEpilogueISK_SL_SL_NS1G_6thread17LinearCombinationISK_Li1EffLNS1L_9ScaleType4KindE0ELNS_15FloatRoundStyleE2ESK_EENS1_15EpilogueDefaultEEEEEvvEEEEvNT_6ParamsE)
	.align		4
        /*000c*/ 	.word	index@(__assertfail)
	.align		4
        /*0010*/ 	.word	0x00000000
	.align		4
        /*0014*/ 	.word	0xfffffffe
	.align		4
        /*0018*/ 	.word	0x00000000
	.align		4
        /*001c*/ 	.word	0xfffffffd
	.align		4
        /*0020*/ 	.word	0x00000000
	.align		4
        /*0024*/ 	.word	0xfffffffc


//--------------------- .nv.constant4             --------------------------
	.section	.nv.constant4,"a",@progbits
	.align	8
	.align		8
.nv.constant4:
        /*0000*/ 	.dword	__assertfail
	.align		8
        /*0008*/ 	.dword	__unnamed_1
	.align		8
        /*0010*/ 	.dword	_ZN39_INTERNAL_74bfc13f_4_k_cu_837e38bf_84514cuda3std3__45__cpo5beginE
	.align		8
        /*0018*/ 	.dword	_ZN39_INTERNAL_74bfc13f_4_k_cu_837e38bf_84514cuda3std3__45__cpo3endE
	.align		8
        /*0020*/ 	.dword	_ZN39_INTERNAL_74bfc13f_4_k_cu_837e38bf_84514cuda3std3__45__cpo6cbeginE
	.align		8
        /*0028*/ 	.dword	_ZN39_INTERNAL_74bfc13f_4_k_cu_837e38bf_84514cuda3std3__45__cpo4cendE
	.align		8
        /*0030*/ 	.dword	_ZN39_INTERNAL_74bfc13f_4_k_cu_837e38bf_84514cuda3std3__441_GLOBAL__N__74bfc13f_4_k_cu_837e38bf_84516ignoreE
	.align		8
        /*0038*/ 	.dword	_ZN39_INTERNAL_74bfc13f_4_k_cu_837e38bf_84514cuda3std3__419piecewise_constructE
	.align		8
        /*0040*/ 	.dword	_ZN39_INTERNAL_74bfc13f_4_k_cu_837e38bf_84514cuda3std3__48in_placeE
	.align		8
        /*0048*/ 	.dword	_ZN39_INTERNAL_74bfc13f_4_k_cu_837e38bf_84514cuda3std6ranges3__45__cpo4swapE
	.align		8
        /*0050*/ 	.dword	_ZN39_INTERNAL_74bfc13f_4_k_cu_837e38bf_84514cuda3std6ranges3__45__cpo9iter_moveE
	.align		8
        /*0058*/ 	.dword	_ZN39_INTERNAL_74bfc13f_4_k_cu_837e38bf_84514cute7productE
	.align		8
        /*0060*/ 	.dword	_ZN39_INTERNAL_74bfc13f_4_k_cu_837e38bf_84514cute1_E
	.align		8
        /*0068*/ 	.dword	$str$22
	.align		8
        /*0070*/ 	.dword	$str$23


//--------------------- .text._ZN7cutlass13device_kernelINS_4gemm6kernel13GemmUniversalIN4cute5tupleIJiiiiEEENS1_10collective13CollectiveMmaINS1_34MainloopSm90TmaGmmaWarpSpecializedILi14ENS5_IJNS4_1CILi2EEENSA_ILi1EEESC_EEENS1_35KernelTmaWarpSpecializedCooperativeEEENS5_IJNSA_ILi256EEENSA_ILi240EEENSA_ILi16EEEEEENS_10bfloat16_tENS5_IJlSC_lEEESK_SL_NS4_8TiledMMAINS4_8MMA_AtomIJNS4_4SM904GMMA27MMA_64x16x16_F32BF16BF16_SSILNSP_5MajorE0ELSR_0ELNSP_7ScaleInE1ELSS_1EEEEEENS4_6LayoutISD_NS5_IJSC_NSA_ILi0EEESW_EEEEENS5_IJNS4_10UnderscoreESZ_SZ_EEEEENS4_13SM90_TMA_LOADENS4_14ComposedLayoutINS4_7SwizzleILi1ELi4ELi3EEENS4_18smem_ptr_flag_bitsILi16EEENSV_INS5_IJNSA_ILi8EEESI_EEENS5_IJSI_SC_EEEEEEEvNS4_8identityENS4_23SM90_TMA_LOAD_MULTICASTES1C_vS1D_EENS_8epilogue10collective6detail29Sm90TmaWarpSpecializedAdapterINS1H_15DefaultEpilogueISK_SL_SL_NS1G_6thread17LinearCombinationISK_Li1EffLNS1L_9ScaleType4KindE0ELNS_15FloatRoundStyleE2ESK_EENS1_15EpilogueDefaultEEEEEvvEEEEvNT_6ParamsE --------------------------
	.section	.text._ZN7cutlass13device_kernelINS_4gemm6kernel13GemmUniversalIN4cute5tupleIJiiiiEEENS1_10collective13CollectiveMmaINS1_34MainloopSm90TmaGmmaWarpSpecializedILi14ENS5_IJNS4_1CILi2EEENSA_ILi1EEESC_EEENS1_35KernelTmaWarpSpecializedCooperativeEEENS5_IJNSA_ILi256EEENSA_ILi240EEENSA_ILi16EEEEEENS_10bfloat16_tENS5_IJlSC_lEEESK_SL_NS4_8TiledMMAINS4_8MMA_AtomIJNS4_4SM904GMMA27MMA_64x16x16_F32BF16BF16_SSILNSP_5MajorE0ELSR_0ELNSP_7ScaleInE1ELSS_1EEEEEENS4_6LayoutISD_NS5_IJSC_NSA_ILi0EEESW_EEEEENS5_IJNS4_10UnderscoreESZ_SZ_EEEEENS4_13SM90_TMA_LOADENS4_14ComposedLayoutINS4_7SwizzleILi1ELi4ELi3EEENS4_18smem_ptr_flag_bitsILi16EEENSV_INS5_IJNSA_ILi8EEESI_EEENS5_IJSI_SC_EEEEEEEvNS4_8identityENS4_23SM90_TMA_LOAD_MULTICASTES1C_vS1D_EENS_8epilogue10collective6detail29Sm90TmaWarpSpecializedAdapterINS1H_15DefaultEpilogueISK_SL_SL_NS1G_6thread17LinearCombinationISK_Li1EffLNS1L_9ScaleType4KindE0ELNS_15FloatRoundStyleE2ESK_EENS1_15EpilogueDefaultEEEEEvvEEEEvNT_6ParamsE,"ax",@progbits
	.align	128
.text._ZN7cutlass13device_kernelINS_4gemm6kernel13GemmUniversalIN4cute5tupleIJiiiiEEENS1_10collective13CollectiveMmaINS1_34MainloopSm90TmaGmmaWarpSpecializedILi14ENS5_IJNS4_1CILi2EEENSA_ILi1EEESC_EEENS1_35KernelTmaWarpSpecializedCooperativeEEENS5_IJNSA_ILi256EEENSA_ILi240EEENSA_ILi16EEEEEENS_10bfloat16_tENS5_IJlSC_lEEESK_SL_NS4_8TiledMMAINS4_8MMA_AtomIJNS4_4SM904GMMA27MMA_64x16x16_F32BF16BF16_SSILNSP_5MajorE0ELSR_0ELNSP_7ScaleInE1ELSS_1EEEEEENS4_6LayoutISD_NS5_IJSC_NSA_ILi0EEESW_EEEEENS5_IJNS4_10UnderscoreESZ_SZ_EEEEENS4_13SM90_TMA_LOADENS4_14ComposedLayoutINS4_7SwizzleILi1ELi4ELi3EEENS4_18smem_ptr_flag_bitsILi16EEENSV_INS5_IJNSA_ILi8EEESI_EEENS5_IJSI_SC_EEEEEEEvNS4_8identityENS4_23SM90_TMA_LOAD_MULTICASTES1C_vS1D_EENS_8epilogue10collective6detail29Sm90TmaWarpSpecializedAdapterINS1H_15DefaultEpilogueISK_SL_SL_NS1G_6thread17LinearCombinationISK_Li1EffLNS1L_9ScaleType4KindE0ELNS_15FloatRoundStyleE2ESK_EENS1_15EpilogueDefaultEEEEEvvEEEEvNT_6ParamsE:
        .type           _ZN7cutlass13device_kernelINS_4gemm6kernel13GemmUniversalIN4cute5tupleIJiiiiEEENS1_10collective13CollectiveMmaINS1_34MainloopSm90TmaGmmaWarpSpecializedILi14ENS5_IJNS4_1CILi2EEENSA_ILi1EEESC_EEENS1_35KernelTmaWarpSpecializedCooperativeEEENS5_IJNSA_ILi256EEENSA_ILi240EEENSA_ILi16EEEEEENS_10bfloat16_tENS5_IJlSC_lEEESK_SL_NS4_8TiledMMAINS4_8MMA_AtomIJNS4_4SM904GMMA27MMA_64x16x16_F32BF16BF16_SSILNSP_5MajorE0ELSR_0ELNSP_7ScaleInE1ELSS_1EEEEEENS4_6LayoutISD_NS5_IJSC_NSA_ILi0EEESW_EEEEENS5_IJNS4_10UnderscoreESZ_SZ_EEEEENS4_13SM90_TMA_LOADENS4_14ComposedLayoutINS4_7SwizzleILi1ELi4ELi3EEENS4_18smem_ptr_flag_bitsILi16EEENSV_INS5_IJNSA_ILi8EEESI_EEENS5_IJSI_SC_EEEEEEEvNS4_8identityENS4_23SM90_TMA_LOAD_MULTICASTES1C_vS1D_EENS_8epilogue10collective6detail29Sm90TmaWarpSpecializedAdapterINS1H_15DefaultEpilogueISK_SL_SL_NS1G_6thread17LinearCombinationISK_Li1EffLNS1L_9ScaleType4KindE0ELNS_15FloatRoundStyleE2ESK_EENS1_15EpilogueDefaultEEEEEvvEEEEvNT_6ParamsE,@function
        .size           _ZN7cutlass13device_kernelINS_4gemm6kernel13GemmUniversalIN4cute5tupleIJiiiiEEENS1_10collective13CollectiveMmaINS1_34MainloopSm90TmaGmmaWarpSpecializedILi14ENS5_IJNS4_1CILi2EEENSA_ILi1EEESC_EEENS1_35KernelTmaWarpSpecializedCooperativeEEENS5_IJNSA_ILi256EEENSA_ILi240EEENSA_ILi16EEEEEENS_10bfloat16_tENS5_IJlSC_lEEESK_SL_NS4_8TiledMMAINS4_8MMA_AtomIJNS4_4SM904GMMA27MMA_64x16x16_F32BF16BF16_SSILNSP_5MajorE0ELSR_0ELNSP_7ScaleInE1ELSS_1EEEEEENS4_6LayoutISD_NS5_IJSC_NSA_ILi0EEESW_EEEEENS5_IJNS4_10UnderscoreESZ_SZ_EEEEENS4_13SM90_TMA_LOADENS4_14ComposedLayoutINS4_7SwizzleILi1ELi4ELi3EEENS4_18smem_ptr_flag_bitsILi16EEENSV_INS5_IJNSA_ILi8EEESI_EEENS5_IJSI_SC_EEEEEEEvNS4_8identityENS4_23SM90_TMA_LOAD_MULTICASTES1C_vS1D_EENS_8epilogue10collective6detail29Sm90TmaWarpSpecializedAdapterINS1H_15DefaultEpilogueISK_SL_SL_NS1G_6thread17LinearCombinationISK_Li1EffLNS1L_9ScaleType4KindE0ELNS_15FloatRoundStyleE2ESK_EENS1_15EpilogueDefaultEEEEEvvEEEEvNT_6ParamsE,(.L_x_570 - _ZN7cutlass13device_kernelINS_4gemm6kernel13GemmUniversalIN4cute5tupleIJiiiiEEENS1_10collective13CollectiveMmaINS1_34MainloopSm90TmaGmmaWarpSpecializedILi14ENS5_IJNS4_1CILi2EEENSA_ILi1EEESC_EEENS1_35KernelTmaWarpSpecializedCooperativeEEENS5_IJNSA_ILi256EEENSA_ILi240EEENSA_ILi16EEEEEENS_10bfloat16_tENS5_IJlSC_lEEESK_SL_NS4_8TiledMMAINS4_8MMA_AtomIJNS4_4SM904GMMA27MMA_64x16x16_F32BF16BF16_SSILNSP_5MajorE0ELSR_0ELNSP_7ScaleInE1ELSS_1EEEEEENS4_6LayoutISD_NS5_IJSC_NSA_ILi0EEESW_EEEEENS5_IJNS4_10UnderscoreESZ_SZ_EEEEENS4_13SM90_TMA_LOADENS4_14ComposedLayoutINS4_7SwizzleILi1ELi4ELi3EEENS4_18smem_ptr_flag_bitsILi16EEENSV_INS5_IJNSA_ILi8EEESI_EEENS5_IJSI_SC_EEEEEEEvNS4_8identityENS4_23SM90_TMA_LOAD_MULTICASTES1C_vS1D_EENS_8epilogue10collective6detail29Sm90TmaWarpSpecializedAdapterINS1H_15DefaultEpilogueISK_SL_SL_NS1G_6thread17LinearCombinationISK_Li1EffLNS1L_9ScaleType4KindE0ELNS_15FloatRoundStyleE2ESK_EENS1_15EpilogueDefaultEEEEEvvEEEEvNT_6ParamsE)
        .other          _ZN7cutlass13device_kernelINS_4gemm6kernel13GemmUniversalIN4cute5tupleIJiiiiEEENS1_10collective13CollectiveMmaINS1_34MainloopSm90TmaGmmaWarpSpecializedILi14ENS5_IJNS4_1CILi2EEENSA_ILi1EEESC_EEENS1_35KernelTmaWarpSpecializedCooperativeEEENS5_IJNSA_ILi256EEENSA_ILi240EEENSA_ILi16EEEEEENS_10bfloat16_tENS5_IJlSC_lEEESK_SL_NS4_8TiledMMAINS4_8MMA_AtomIJNS4_4SM904GMMA27MMA_64x16x16_F32BF16BF16_SSILNSP_5MajorE0ELSR_0ELNSP_7ScaleInE1ELSS_1EEEEEENS4_6LayoutISD_NS5_IJSC_NSA_ILi0EEESW_EEEEENS5_IJNS4_10UnderscoreESZ_SZ_EEEEENS4_13SM90_TMA_LOADENS4_14ComposedLayoutINS4_7SwizzleILi1ELi4ELi3EEENS4_18smem_ptr_flag_bitsILi16EEENSV_INS5_IJNSA_ILi8EEESI_EEENS5_IJSI_SC_EEEEEEEvNS4_8identityENS4_23SM90_TMA_LOAD_MULTICASTES1C_vS1D_EENS_8epilogue10collective6detail29Sm90TmaWarpSpecializedAdapterINS1H_15DefaultEpilogueISK_SL_SL_NS1G_6thread17LinearCombinationISK_Li1EffLNS1L_9ScaleType4KindE0ELNS_15FloatRoundStyleE2ESK_EENS1_15EpilogueDefaultEEEEEvvEEEEvNT_6ParamsE,@"STO_CUDA_ENTRY STV_DEFAULT"
_ZN7cutlass13device_kernelINS_4gemm6kernel13GemmUniversalIN4cute5tupleIJiiiiEEENS1_10collective13CollectiveMmaINS1_34MainloopSm90TmaGmmaWarpSpecializedILi14ENS5_IJNS4_1CILi2EEENSA_ILi1EEESC_EEENS1_35KernelTmaWarpSpecializedCooperativeEEENS5_IJNSA_ILi256EEENSA_ILi240EEENSA_ILi16EEEEEENS_10bfloat16_tENS5_IJlSC_lEEESK_SL_NS4_8TiledMMAINS4_8MMA_AtomIJNS4_4SM904GMMA27MMA_64x16x16_F32BF16BF16_SSILNSP_5MajorE0ELSR_0ELNSP_7ScaleInE1ELSS_1EEEEEENS4_6LayoutISD_NS5_IJSC_NSA_ILi0EEESW_EEEEENS5_IJNS4_10UnderscoreESZ_SZ_EEEEENS4_13SM90_TMA_LOADENS4_14ComposedLayoutINS4_7SwizzleILi1ELi4ELi3EEENS4_18smem_ptr_flag_bitsILi16EEENSV_INS5_IJNSA_ILi8EEESI_EEENS5_IJSI_SC_EEEEEEEvNS4_8identityENS4_23SM90_TMA_LOAD_MULTICASTES1C_vS1D_EENS_8epilogue10collective6detail29Sm90TmaWarpSpecializedAdapterINS1H_15DefaultEpilogueISK_SL_SL_NS1G_6thread17LinearCombinationISK_Li1EffLNS1L_9ScaleType4KindE0ELNS_15FloatRoundStyleE2ESK_EENS1_15EpilogueDefaultEEEEEvvEEEEvNT_6ParamsE:
[----:B------:R-:W0:Y:S02]  /*0000*/  LDC R1, c[0x0][0x28] ;  /* 0x00000a00ff017b82 */ /* 0x000e240000000800 */
[----:B0-----:R-:W-:Y:S01]  /*0010*/  VIADD R1, R1, 0xfffffed0 ;  /* 0xfffffed001017836 */ /* 0x001fe20000000000 */
[----:B------:R-:W0:Y:S01]  /*0020*/  S2R R4, SR_TID.X ;  /* 0x0000000000047919 */ /* 0x000e220000002100 */
[----:B------:R-:W-:Y:S01]  /*0030*/  ELECT P0, URZ, PT ;  /* 0x00000000003f782f */ /* 0x000fe20003800000 */
[----:B------:R-:W-:Y:S01]  /*0040*/  BSSY B0, `(.L_x_0) ;  /* 0x0000015000007945 */ /* 0x000fe20003800000 */
[--C-:B0-----:R-:W-:Y:S02]  /*0050*/  SHF.R.U32.HI R0, RZ, 0x5, R4.reuse ;  /* 0x00000005ff007819 */ /* 0x101fe40000011604 */
[----:B------:R-:W-:-:S03]  /*0060*/  SHF.R.U32.HI R2, RZ, 0x7, R4 ;  /* 0x00000007ff027819 */ /* 0x000fc60000011604 */
[----:B------:R-:W0:Y:S04]  /*0070*/  SHFL.IDX PT, R3, R0, RZ, 0x1f ;  /* 0x00001fff00037589 */ /* 0x000e2800000e0000 */
[----:B------:R-:W1:Y:S01]  /*0080*/  SHFL.IDX PT, R2, R2, RZ, 0x1f ;  /* 0x00001fff02027589 */ /* 0x000e6200000e0000 */
[----:B0-----:R-:W-:Y:S02]  /*0090*/  R2UR UR4, R3 ;  /* 0x00000000030472ca */ /* 0x001fe400000e0000 */
[----:B-1----:R-:W-:-:S11]  /*00a0*/  R2UR UR6, R2 ;  /* 0x00000000020672ca */ /* 0x002fd600000e0000 */
[----:B------:R-:W-:Y:S02]  /*00b0*/  USHF.R.S32.HI UR5, URZ, 0x1f, UR4 ;  /* 0x0000001f3f057899 */ /* 0x000fe40008011404 */
[----:B------:R-:W-:Y:S02]  /*00c0*/  ISETP.NE.OR P0, PT, RZ, UR4, !P0 ;  /* 0x00000004ff007c0c */ /* 0x000fe4000c705670 */
[----:B------:R-:W-:-:S04]  /*00d0*/  ULEA.HI UR5, UR5, UR4, URZ, 0x2 ;  /* 0x0000000405057291 */ /* 0x000fc8000f8f103f */
[----:B------:R-:W-:-:S04]  /*00e0*/  ULOP3.LUT UR5, UR5, 0xfffffffc, URZ, 0xc0, !UPT ;  /* 0xfffffffc05057892 */ /* 0x000fc8000f8ec03f */
[----:B------:R-:W-:-:S03]  /*00f0*/  UIADD3 UR8, UR4, -UR5, URZ ;  /* 0x8000000504087290 */ /* 0x000fc6000fffe03f */
[----:B------:R-:W-:Y:S09]  /*0100*/  @P0 BRA `(.L_x_1) ;  /* 0x0000000000200947 */ /* 0x000ff20003800000 */
[----:B------:R-:W-:Y:S02]  /*0110*/  ULDC.64 UR4, c[0x0][0x198] ;  /* 0x0000660000047ab9 */ /* 0x000fe40000000a00 */
[----:B------:R-:W-:Y:S02]  /*0120*/  UIADD3 UR10, UP0, UR4, 0xf0, URZ ;  /* 0x000000f0040a7890 */ /* 0x000fe4000ff1e03f */
[----:B------:R-:W-:Y:S02]  /*0130*/  UIADD3 UR4, UP1, UR4, 0x1f0, URZ ;  /* 0x000001f004047890 */ /* 0x000fe4000ff3e03f */
[----:B------:R-:W-:Y:S02]  /*0140*/  UIADD3.X UR11, URZ, UR5, URZ, UP0, !UPT ;  /* 0x000000053f0b7290 */ /* 0x000fe400087fe43f */
[----:B------:R-:W-:-:S07]  /*0150*/  UIADD3.X UR5, URZ, UR5, URZ, UP1, !UPT ;  /* 0x000000053f057290 */ /* 0x000fce0008ffe43f */
[----:B------:R0:W-:Y:S02]  /*0160*/  UTMACCTL.PF [UR10] ;  /* 0x000000000a0079b9 */ /* 0x0001e40008040000 */
[----:B------:R0:W-:Y:S02]  /*0170*/  UTMACCTL.PF [UR4] ;  /* 0x00000000040079b9 */ /* 0x0001e40008040000 */
[----:B0-----:R-:W-:Y:S01]  /*0180*/  NOP ;  /* 0x0000000000007918 */ /* 0x001fe20000000000 */
.L_x_1:
[----:B------:R-:W-:Y:S05]  /*0190*/  BSYNC B0 ;  /* 0x0000000000007941 */ /* 0x000fea0003800000 */
.L_x_0:
[----:B------:R-:W-:Y:S01]  /*01a0*/  UISETP.NE.AND UP0, UPT, UR8, 0x3, UPT ;  /* 0x000000030800788c */ /* 0x000fe2000bf05270 */
[----:B------:R-:W0:Y:S01]  /*01b0*/  SHFL.IDX PT, R3, R0, RZ, 0x1f ;  /* 0x00001fff00037589 */ /* 0x000e2200000e0000 */
[----:B------:R-:W-:Y:S02]  /*01c0*/  UIADD3 UR10, UR6, -0x1, URZ ;  /* 0xffffffff060a7890 */ /* 0x000fe4000fffe03f */
[----:B------:R-:W-:Y:S01]  /*01d0*/  ISETP.NE.AND P1, PT, RZ, UR6, PT ;  /* 0x00000006ff007c0c */ /* 0x000fe2000bf25270 */
[----:B------:R-:W-:Y:S02]  /*01e0*/  UISETP.EQ.OR UP0, UPT, UR8, URZ, !UP0 ;  /* 0x0000003f0800728c */ /* 0x000fe4000c702670 */
[----:B------:R-:W-:Y:S02]  /*01f0*/  UISETP.GE.U32.AND UP1, UPT, UR10, 0x2, UPT ;  /* 0x000000020a00788c */ /* 0x000fe4000bf26070 */
[----:B------:R-:W-:-:S04]  /*0200*/  UISETP.EQ.AND UP0, UPT, UR6, URZ, UP0 ;  /* 0x0000003f0600728c */ /* 0x000fc80008702270 */
[----:B------:R-:W-:-:S04]  /*0210*/  USEL UR4, URZ, 0x1, !UP0 ;  /* 0x000000013f047887 */ /* 0x000fc8000c000000 */
[----:B------:R-:W-:-:S06]  /*0220*/  USEL UR4, UR4, 0x2, UP1 ;  /* 0x0000000204047887 */ /* 0x000fcc0008800000 */
[----:B------:R-:W-:Y:S01]  /*0230*/  IMAD.U32 R2, RZ, RZ, UR4 ;  /* 0x00000004ff027e24 */ /* 0x000fe2000f8e00ff */
[----:B0-----:R-:W-:-:S04]  /*0240*/  ISETP.NE.AND P0, PT, R3, RZ, PT ;  /* 0x000000ff0300720c */ /* 0x001fc80003f05270 */
[----:B------:R0:W-:Y:S09]  /*0250*/  STL [R1+0x8c], R2 ;  /* 0x00008c0201007387 */ /* 0x0001f20000100800 */
[----:B0-----:R-:W-:Y:S05]  /*0260*/  @P0 BRA `(.L_x_2) ;  /* 0x0000000000b40947 */ /* 0x001fea0003800000 */
[----:B------:R-:W-:Y:S01]  /*0270*/  ELECT P0, URZ, PT ;  /* 0x00000000003f782f */ /* 0x000fe20003800000 */
[----:B------:R-:W-:-:S12]  /*0280*/  BSSY B0, `(.L_x_2) ;  /* 0x000002b000007945 */ /* 0x000fd80003800000 */
[----:B------:R-:W-:Y:S05]  /*0290*/  @!P0 BRA `(.L_x_3) ;  /* 0x0000000000a48947 */ /* 0x000fea0003800000 */
[----:B------:R-:W0:Y:S01]  /*02a0*/  S2UR UR9, SR_CgaCtaId ;  /* 0x00000000000979c3 */ /* 0x000e220000008800 */
[----:B------:R-:W-:Y:S01]  /*02b0*/  UMOV UR4, 0x400 ;  /* 0x0000040000047882 */ /* 0x000fe20000000000 */
[----:B------:R-:W-:Y:S01]  /*02c0*/  UMOV UR5, 0x1 ;  /* 0x0000000100057882 */ /* 0x000fe20000000000 */
[----:B------:R-:W-:Y:S02]  /*02d0*/  UMOV UR6, 0x4 ;  /* 0x0000000400067882 */ /* 0x000fe40000000000 */
[----:B------:R-:W-:-:S04]  /*02e0*/  UIADD3 UR6, -UR6, 0x100000, URZ ;  /* 0x0010000006067890 */ /* 0x000fc8000fffe13f */
[----:B------:R-:W-:Y:S02]  /*02f0*/  USHF.L.U32 UR7, UR6, 0xb, URZ ;  /* 0x0000000b06077899 */ /* 0x000fe4000800063f */
[----:B------:R-:W-:Y:S02]  /*0300*/  USHF.L.U32 UR6, UR6, 0x1, URZ ;  /* 0x0000000106067899 */ /* 0x000fe4000800063f */
[----:B0-----:R-:W-:Y:S02]  /*0310*/  ULEA UR9, UR9, UR4, 0x18 ;  /* 0x0000000409097291 */ /* 0x001fe4000f8ec03f */
[----:B------:R-:W-:-:S04]  /*0320*/  UIADD3 UR4, -UR5, 0x100000, URZ ;  /* 0x0010000005047890 */ /* 0x000fc8000fffe13f */
[----:B------:R-:W-:Y:S02]  /*0330*/  USHF.L.U32 UR5, UR4, 0xb, URZ ;  /* 0x0000000b04057899 */ /* 0x000fe4000800063f */
[----:B------:R-:W-:Y:S01]  /*0340*/  USHF.L.U32 UR4, UR4, 0x1, URZ ;  /* 0x0000000104047899 */ /* 0x000fe2000800063f */
[----:B------:R-:W0:Y:S11]  /*0350*/  FENCE.VIEW.ASYNC.S ;  /* 0x00000000000073c6 */ /* 0x000e360000000000 */
[----:B0-----:R0:W1:Y:S01]  /*0360*/  SYNCS.EXCH.64 URZ, [UR9], UR4 ;  /* 0x00000004093f75b2 */ /* 0x0010620008000100 */
[----:B------:R0:W2:Y:S01]  /*0370*/  SYNCS.EXCH.64 URZ, [UR9+0x70], UR6 ;  /* 0x00007006093f75b2 */ /* 0x0000a20008000100 */
[----:B------:R0:W3:Y:S01]  /*0380*/  SYNCS.EXCH.64 URZ, [UR9+0x8], UR4 ;  /* 0x00000804093f75b2 */ /* 0x0000e20008000100 */
[----:B------:R0:W4:Y:S01]  /*0390*/  SYNCS.EXCH.64 URZ, [UR9+0x78], UR6 ;  /* 0x00007806093f75b2 */ /* 0x0001220008000100 */
[----:B------:R0:W0:Y:S01]  /*03a0*/  SYNCS.EXCH.64 URZ, [UR9+0x10], UR4 ;  /* 0x00001004093f75b2 */ /* 0x0000220008000100 */
        /* <DEDUP_REMOVED lines=23> */
[----:B-1234-:R-:W-:Y:S01]  /*0520*/  NOP ;  /* 0x0000000000007918 */ /* 0x01efe20000000000 */
.L_x_3:
[----:B0-----:R-:W-:Y:S05]  /*0530*/  BSYNC B0 ;  /* 0x0000000000007941 */ /* 0x001fea0003800000 */
.L_x_2:
[----:B------:R-:W-:Y:S01]  /*0540*/  SHF.R.S32.HI R2, RZ, 0x1f, R4 ;  /* 0x0000001fff027819 */ /* 0x000fe20000011404 */
[----:B------:R-:W0:Y:S01]  /*0550*/  SHFL.IDX PT, R0, R0, RZ, 0x1f ;  /* 0x00001fff00007589 */ /* 0x000e2200000e0000 */
[----:B------:R-:W1:Y:S01]  /*0560*/  S2UR UR9, SR_CTAID.X ;  /* 0x00000000000979c3 */ /* 0x000e620000002500 */
[----:B------:R-:W-:Y:S02]  /*0570*/  ELECT P0, URZ, PT ;  /* 0x00000000003f782f */ /* 0x000fe40003800000 */
[----:B------:R-:W-:Y:S01]  /*0580*/  LEA.HI R2, R2, R4, RZ, 0x7 ;  /* 0x0000000402027211 */ /* 0x000fe200078f38ff */
[----:B------:R-:W-:Y:S01]  /*0590*/  ULDC UR4, c[0x0][0x150] ;  /* 0x0000540000047ab9 */ /* 0x000fe20000000800 */
[----:B------:R-:W-:Y:S01]  /*05a0*/  SHF.R.S32.HI R6, RZ, 0x1f, R3 ;  /* 0x0000001fff067819 */ /* 0x000fe20000011403 */
[----:B------:R-:W-:Y:S01]  /*05b0*/  NOP ;  /* 0x0000000000007918 */ /* 0x000fe20000000000 */
[----:B------:R-:W-:Y:S01]  /*05c0*/  LOP3.LUT R2, R2, 0xffffff80, RZ, 0xc0, !PT ;  /* 0xffffff8002027812 */ /* 0x000fe200078ec0ff */
[----:B------:R-:W-:Y:S01]  /*05d0*/  NOP ;  /* 0x0000000000007918 */ /* 0x000fe20000000000 */
[----:B------:R-:W-:Y:S01]  /*05e0*/  LEA.HI R6, R6, R3, RZ, 0x2 ;  /* 0x0000000306067211 */ /* 0x000fe200078f10ff */
[----:B------:R-:W2:Y:S01]  /*05f0*/  LDC R8, c[0x0][0x144] ;  /* 0x00005100ff087b82 */ /* 0x000ea20000000800 */
[----:B------:R-:W-:-:S02]  /*0600*/  IMAD.MOV.U32 R17, RZ, RZ, 0x1 ;  /* 0x00000001ff117424 */ /* 0x000fc400078e00ff */
[----:B------:R-:W-:Y:S01]  /*0610*/  IMAD.IADD R4, R4, 0x1, -R2 ;  /* 0x0000000104047824 */ /* 0x000fe200078e0a02 */
[----:B------:R-:W-:Y:S01]  /*0620*/  LOP3.LUT R6, R6, 0x3ffffffc, RZ, 0xc0, !PT ;  /* 0x3ffffffc06067812 */ /* 0x000fe200078ec0ff */
[----:B------:R-:W3:Y:S03]  /*0630*/  S2R R2, SR_CTAID.Y ;  /* 0x0000000000027919 */ /* 0x000ee60000002600 */
[----:B------:R-:W-:Y:S01]  /*0640*/  SHF.R.S32.HI R5, RZ, 0x1f, R4 ;  /* 0x0000001fff057819 */ /* 0x000fe20000011404 */
[----:B------:R-:W-:Y:S01]  /*0650*/  IMAD.IADD R6, R3, 0x1, -R6 ;  /* 0x0000000103067824 */ /* 0x000fe200078e0a06 */
[----:B------:R-:W4:Y:S02]  /*0660*/  LDC R11, c[0x0][0x148] ;  /* 0x00005200ff0b7b82 */ /* 0x000f240000000800 */
[----:B------:R-:W-:Y:S02]  /*0670*/  LEA.HI R5, R5, R4, RZ, 0x3 ;  /* 0x0000000405057211 */ /* 0x000fe400078f18ff */
[----:B0-----:R-:W-:-:S02]  /*0680*/  ISETP.NE.OR P0, PT, R0, RZ, !P0 ;  /* 0x000000ff0000720c */ /* 0x001fc40004705670 */
[--C-:B------:R-:W-:Y:S02]  /*0690*/  SHF.R.S32.HI R0, RZ, 0x3, R5.reuse ;  /* 0x00000003ff007819 */ /* 0x100fe40000011405 */
[----:B------:R-:W-:Y:S02]  /*06a0*/  SHF.R.S32.HI R5, RZ, 0x1f, R5 ;  /* 0x0000001fff057819 */ /* 0x000fe40000011405 */
[----:B-1----:R-:W-:Y:S02]  /*06b0*/  I2FP.F32.U32 R7, UR9 ;  /* 0x0000000900077c45 */ /* 0x002fe40008201000 */
[----:B------:R-:W-:-:S03]  /*06c0*/  LEA.HI R5, R5, R0, RZ, 0x2 ;  /* 0x0000000005057211 */ /* 0x000fc600078f10ff */
[----:B------:R-:W-:Y:S01]  /*06d0*/  FMUL R7, R7, UR4 ;  /* 0x0000000407077c20 */ /* 0x000fe20008400000 */
[----:B------:R-:W-:Y:S01]  /*06e0*/  LOP3.LUT R5, R5, 0xfffffffc, RZ, 0xc0, !PT ;  /* 0xfffffffc05057812 */ /* 0x000fe200078ec0ff */
[----:B------:R-:W-:Y:S01]  /*06f0*/  VOTEU.ALL UP0, P0 ;  /* 0x00000000003f7886 */ /* 0x000fe20000000000 */
[----:B------:R-:W-:Y:S01]  /*0700*/  ULDC UR4, c[0x0][0x154] ;  /* 0x0000550000047ab9 */ /* 0x000fe20000000800 */
[----:B------:R-:W-:Y:S02]  /*0710*/  VOTEU.ALL UP1, P0 ;  /* 0x00000000003f7886 */ /* 0x000fe40000020000 */
[----:B------:R-:W0:Y:S01]  /*0720*/  F2I.U32.TRUNC.NTZ R7, R7 ;  /* 0x0000000700077305 */ /* 0x000e22000020f000 */
[----:B------:R-:W-:Y:S01]  /*0730*/  IMAD.IADD R5, R0, 0x1, -R5 ;  /* 0x0000000100057824 */ /* 0x000fe200078e0a05 */
[----:B------:R-:W1:Y:S01]  /*0740*/  @!UP0 S2UR UR7, SR_CgaCtaId ;  /* 0x00000000000789c3 */ /* 0x000e620000008800 */
[----:B------:R-:W-:Y:S02]  /*0750*/  @!UP0 UMOV UR6, 0x400 ;  /* 0x0000040000068882 */ /* 0x000fe40000000000 */
[----:B------:R-:W-:Y:S01]  /*0760*/  IMAD R5, R6, 0x4, R5 ;  /* 0x0000000406057824 */ /* 0x000fe200078e0205 */
[----:B---3--:R-:W-:-:S04]  /*0770*/  I2FP.F32.U32 R9, R2 ;  /* 0x0000000200097245 */ /* 0x008fc80000201000 */
[----:B------:R-:W-:Y:S01]  /*0780*/  LEA.HI R0, R5, R5, RZ, 0x1 ;  /* 0x0000000505007211 */ /* 0x000fe200078f08ff */
[----:B------:R-:W-:Y:S01]  /*0790*/  FMUL R9, R9, UR4 ;  /* 0x0000000409097c20 */ /* 0x000fe20008400000 */
[----:B------:R-:W-:Y:S02]  /*07a0*/  UMOV UR4, 0x20 ;  /* 0x0000002000047882 */ /* 0x000fe40000000000 */
[----:B------:R-:W-:Y:S01]  /*07b0*/  LOP3.LUT R6, R0, 0xfffffffe, RZ, 0xc0, !PT ;  /* 0xfffffffe00067812 */ /* 0x000fe200078ec0ff */
[----:B0-----:R-:W-:Y:S01]  /*07c0*/  IMAD.MOV R13, RZ, RZ, -R7 ;  /* 0x000000ffff0d7224 */ /* 0x001fe200078e0a07 */
[----:B------:R-:W-:-:S04]  /*07d0*/  @!UP0 UIADD3 UR4, -UR4, 0x100000, URZ ;  /* 0x0010000004048890 */ /* 0x000fc8000fffe13f */
[----:B------:R-:W-:Y:S02]  /*07e0*/  @!UP0 USHF.L.U32 UR5, UR4, 0xb, URZ ;  /* 0x0000000b04058899 */ /* 0x000fe4000800063f */
[----:B------:R-:W-:Y:S01]  /*07f0*/  @!UP0 USHF.L.U32 UR4, UR4, 0x1, URZ ;  /* 0x0000000104048899 */ /* 0x000fe2000800063f */
[----:B------:R-:W0:Y:S01]  /*0800*/  F2I.U32.TRUNC.NTZ R9, R9 ;  /* 0x0000000900097305 */ /* 0x000e22000020f000 */
[----:B--2---:R-:W-:Y:S02]  /*0810*/  IMAD R0, R8, R13, UR9 ;  /* 0x0000000908007e24 */ /* 0x004fe4000f8e020d */
[C---:B------:R-:W-:Y:S02]  /*0820*/  IMAD.IADD R7, R5.reuse, 0x1, -R6 ;  /* 0x0000000105077824 */ /* 0x040fe400078e0a06 */
[----:B------:R-:W-:-:S03]  /*0830*/  IMAD.SHL.U32 R6, R5, 0x4, RZ ;  /* 0x0000000405067824 */ /* 0x000fc600078e00ff */
[----:B------:R-:W-:Y:S01]  /*0840*/  ISETP.NE.AND P2, PT, R7, R0, PT ;  /* 0x000000000700720c */ /* 0x000fe20003f45270 */
[----:B-1----:R-:W-:Y:S01]  /*0850*/  @!UP0 ULEA UR6, UR7, UR6, 0x18 ;  /* 0x0000000607068291 */ /* 0x002fe2000f8ec03f */
[----:B------:R-:W1:Y:S01]  /*0860*/  LDC R7, c[0x0][0x140] ;  /* 0x00005000ff077b82 */ /* 0x000e620000000800 */
[----:B------:R-:W-:Y:S01]  /*0870*/  LOP3.LUT R10, R5, 0xc, R6, 0x78, !PT ;  /* 0x0000000c050a7812 */ /* 0x000fe200078e7806 */
[----:B------:R-:W-:Y:S01]  /*0880*/  VOTEU.ALL UP0, P0 ;  /* 0x00000000003f7886 */ /* 0x000fe20000000000 */
[----:B------:R-:W-:Y:S01]  /*0890*/  LOP3.LUT P0, RZ, R4, 0x7, RZ, 0xc0, !PT ;  /* 0x0000000704ff7812 */ /* 0x000fe2000780c0ff */
[----:B0-----:R-:W-:Y:S02]  /*08a0*/  IMAD.MOV R12, RZ, RZ, -R9 ;  /* 0x000000ffff0c7224 */ /* 0x001fe400078e0a09 */
[----:B------:R0:W-:Y:S01]  /*08b0*/  STL [R1+0x88], R10 ;  /* 0x0000880a01007387 */ /* 0x0001e20000100800 */
[----:B------:R-:W-:Y:S01]  /*08c0*/  ISETP.LT.U32.AND P0, PT, R10, 0x2, !P0 ;  /* 0x000000020a00780c */ /* 0x000fe20004701070 */
[----:B----4-:R-:W-:-:S03]  /*08d0*/  IMAD R6, R11, R12, R2 ;  /* 0x0000000c0b067224 */ /* 0x010fc600078e0202 */
[----:B------:R-:W-:Y:S01]  /*08e0*/  @P2 LEA.HI R5, R10, R10, RZ, 0x1 ;  /* 0x0000000a0a052211 */ /* 0x000fe200078f08ff */
[----:B------:R-:W2:Y:S02]  /*08f0*/  FENCE.VIEW.ASYNC.S ;  /* 0x00000000000073c6 */ /* 0x000ea40000000000 */
[----:B--2---:R0:W2:Y:S01]  /*0900*/  @!UP0 SYNCS.EXCH.64 URZ, [UR6+0xf0], UR4 ;  /* 0x0000f004063f85b2 */ /* 0x0040a20008000100 */
[----:B------:R-:W-:Y:S02]  /*0910*/  SEL R4, RZ, 0x1, !P0 ;  /* 0x00000001ff047807 */ /* 0x000fe40004000000 */
[----:B------:R-:W-:-:S04]  /*0920*/  @P2 SHF.R.S32.HI R5, RZ, 0x1, R5 ;  /* 0x00000001ff052819 */ /* 0x000fc80000011405 */
[----:B------:R-:W-:-:S04]  /*0930*/  @P2 ISETP.NE.AND P3, PT, R5, R6, PT ;  /* 0x000000060500220c */ /* 0x000fc80003f65270 */
[----:B------:R-:W-:Y:S02]  /*0940*/  @P2 SEL R17, RZ, 0x1, P3 ;  /* 0x00000001ff112807 */ /* 0x000fe40001800000 */
[----:B-1----:R-:W-:Y:S02]  /*0950*/  ISETP.EQ.U32.AND P4, PT, R7, 0x1, PT ;  /* 0x000000010700780c */ /* 0x002fe40003f82070 */
[----:B------:R-:W-:Y:S01]  /*0960*/  LOP3.LUT R17, R17, R4, RZ, 0xc0, !PT ;  /* 0x0000000411117212 */ /* 0x000fe200078ec0ff */
[----:B------:R0:W1:Y:S01]  /*0970*/  @!UP1 SYNCS.EXCH.64 URZ, [UR6+0xf8], UR4 ;  /* 0x0000f804063f95b2 */ /* 0x0000620008000100 */
[----:B------:R-:W-:-:S09]  /*0980*/  NOP ;  /* 0x0000000000007918 */ /* 0x000fd20000000000 */
[----:B0-2---:R-:W-:Y:S05]  /*0990*/  @!P4 BRA `(.L_x_4) ;  /* 0x000000000008c947 */ /* 0x005fea0003800000 */
[----:B-1----:R-:W-:Y:S01]  /*09a0*/  UCGABAR_ARV ;  /* 0x00000000000079c7 */ /* 0x002fe20008000000 */
[----:B------:R-:W-:Y:S05]  /*09b0*/  BRA `(.L_x_5) ;  /* 0x0000000000047947 */ /* 0x000fea0003800000 */
.L_x_4:
[----:B-1----:R-:W-:Y:S01]  /*09c0*/  NOP ;  /* 0x0000000000007918 */ /* 0x002fe20000000000 */
.L_x_5:
[----:B------:R-:W0:Y:S01]  /*09d0*/  LDC R4, c[0x0][0x65c] ;  /* 0x00019700ff047b82 */ /* 0x000e220000000800 */
[----:B------:R-:W-:Y:S01]  /*09e0*/  IMAD.MOV.U32 R5, RZ, RZ, RZ ;  /* 0x000000ffff057224 */ /* 0x000fe200078e00ff */
[----:B0-----:R-:W-:Y:S01]  /*09f0*/  ISETP.NE.AND P2, PT, R4, 0x1, PT ;  /* 0x000000010400780c */ /* 0x001fe20003f45270 */
[----:B------:R-:W-:-:S12]  /*0a00*/  IMAD.U32 R4, RZ, RZ, UR9 ;  /* 0x00000009ff047e24 */ /* 0x000fd8000f8e00ff */
[----:B------:R-:W0:Y:S01]  /*0a10*/  @P2 LDC R7, c[0x0][0x10] ;  /* 0x00000400ff072b82 */ /* 0x000e220000000800 */
[----:B------:R-:W-:Y:S02]  /*0a20*/  @P2 IMAD.MOV.U32 R3, RZ, RZ, RZ ;  /* 0x000000ffff032224 */ /* 0x000fe400078e00ff */
[----:B------:R-:W-:-:S05]  /*0a30*/  @P2 IMAD.MOV.U32 R13, RZ, RZ, RZ ;  /* 0x000000ffff0d2224 */ /* 0x000fca00078e00ff */
[----:B------:R-:W1:Y:S01]  /*0a40*/  @!P2 LDC R9, c[0x0][0xc] ;  /* 0x00000300ff09ab82 */ /* 0x000e620000000800 */
[----:B0-----:R-:W-:-:S04]  /*0a50*/  @P2 IMAD.WIDE.U32 R6, R7, UR9, R2 ;  /* 0x0000000907062c25 */ /* 0x001fc8000f8e0002 */
[----:B------:R-:W-:Y:S02]  /*0a60*/  @P2 IMAD.MOV.U32 R23, RZ, RZ, R6 ;  /* 0x000000ffff172224 */ /* 0x000fe400078e0006 */
[----:B------:R-:W-:Y:S02]  /*0a70*/  @P2 IMAD.IADD R24, R7, 0x1, R13 ;  /* 0x0000000107182824 */ /* 0x000fe400078e020d */
[----:B-1----:R-:W-:-:S04]  /*0a80*/  @!P2 IMAD.WIDE.U32 R4, R2, R9, R4 ;  /* 0x000000090204a225 */ /* 0x002fc800078e0004 */
[----:B------:R-:W-:Y:S02]  /*0a90*/  @!P2 IMAD.MOV.U32 R23, RZ, RZ, R4 ;  /* 0x000000ffff17a224 */ /* 0x000fe400078e0004 */
[----:B------:R-:W-:-:S03]  /*0aa0*/  @!P2 IMAD.MOV.U32 R24, RZ, RZ, R5 ;  /* 0x000000ffff18a224 */ /* 0x000fc600078e0005 */
[----:B------:R0:W-:Y:S04]  /*0ab0*/  STL [R1+0xa4], R23 ;  /* 0x0000a41701007387 */ /* 0x0001e80000100800 */
[----:B------:R0:W-:Y:S01]  /*0ac0*/  STL [R1+0xa0], R24 ;  /* 0x0000a01801007387 */ /* 0x0001e20000100800 */
[----:B------:R-:W-:Y:S05]  /*0ad0*/  @!P4 BRA `(.L_x_6) ;  /* 0x00000000000cc947 */ /* 0x000fea0003800000 */
[----:B------:R-:W-:Y:S01]  /*0ae0*/  UCGABAR_WAIT ;  /* 0x0000000000007dc7 */ /* 0x000fe20008000000 */
[----:B------:R-:W-:Y:S01]  /*0af0*/  CCTL.IVALL ;  /* 0x00000000ff00798f */ /* 0x000fe20002000000 */
[----:B------:R-:W-:Y:S05]  /*0b00*/  BRA `(.L_x_7) ;  /* 0x0000000000047947 */ /* 0x000fea0003800000 */
.L_x_6:
[----:B------:R-:W-:Y:S06]  /*0b10*/  BAR.SYNC.DEFER_BLOCKING 0x0 ;  /* 0x0000000000007b1d */ /* 0x000fec0000010000 */
.L_x_7:
[----:B------:R-:W-:Y:S05]  /*0b20*/  @!P1 BRA `(.L_x_8) ;  /* 0x0000014000e89947 */ /* 0x000fea0003800000 */
[----:B------:R-:W-:-:S06]  /*0b30*/  UISETP.GT.U32.AND UP0, UPT, UR10, 0x1, UPT ;  /* 0x000000010a00788c */ /* 0x000fcc000bf04070 */
[----:B------:R-:W-:-:S13]  /*0b40*/  PLOP3.LUT P0, PT, PT, PT, UP0, 0x80, 0x0 ;  /* 0x000000000000781c */ /* 0x000fda0003f0f008 */
[----:B------:R-:W-:Y:S05]  /*0b50*/  @P0 EXIT ;  /* 0x000000000000094d */ /* 0x000fea0003800000 */
[----:B------:R-:W-:Y:S01]  /*0b60*/  ULDC.64 UR4, c[0x0][0x650] ;  /* 0x0001940000047ab9 */ /* 0x000fe20000000a00 */
[----:B------:R-:W-:Y:S02]  /*0b70*/  PRMT R6, RZ, 0x7610, R6 ;  /* 0x00007610ff067816 */ /* 0x000fe40000000006 */
[----:B------:R-:W-:Y:S01]  /*0b80*/  ISETP.GE.U32.AND P0, PT, R23, UR4, PT ;  /* 0x0000000417007c0c */ /* 0x000fe2000bf06070 */
[----:B------:R-:W-:Y:S02]  /*0b90*/  UMOV UR4, 0xffffffff ;  /* 0xffffffff00047882 */ /* 0x000fe40000000000 */
[----:B------:R-:W-:Y:S01]  /*0ba0*/  IMAD.U32 R4, RZ, RZ, UR4 ;  /* 0x00000004ff047e24 */ /* 0x000fe2000f8e00ff */
[----:B------:R-:W-:Y:S01]  /*0bb0*/  ISETP.GE.U32.AND.EX P0, PT, R24, UR5, PT, P0 ;  /* 0x0000000518007c0c */ /* 0x000fe2000bf06100 */
[----:B------:R-:W-:Y:S01]  /*0bc0*/  UMOV UR5, 0xffffffff ;  /* 0xffffffff00057882 */ /* 0x000fe20000000000 */
[----:B------:R-:W-:Y:S02]  /*0bd0*/  IMAD.U32 R19, RZ, RZ, UR4 ;  /* 0x00000004ff137e24 */ /* 0x000fe4000f8e00ff */
[----:B------:R1:W-:Y:S01]  /*0be0*/  STL [R1+0x9c], R4 ;  /* 0x00009c0401007387 */ /* 0x0003e20000100800 */
[----:B------:R-:W-:-:S08]  /*0bf0*/  IMAD.U32 R18, RZ, RZ, UR5 ;  /* 0x00000005ff127e24 */ /* 0x000fd0000f8e00ff */
[----:B------:R-:W-:Y:S05]  /*0c00*/  @P0 BRA `(.L_x_9) ;  /* 0x0000000400480947 */ /* 0x000fea0003800000 */
[----:B------:R-:W2:Y:S01]  /*0c10*/  LDC.64 R14, c[0x0][0x628] ;  /* 0x00018a00ff0e7b82 */ /* 0x000ea20000000a00 */
[----:B-1----:R-:W-:Y:S02]  /*0c20*/  IMAD.MOV.U32 R4, RZ, RZ, R23 ;  /* 0x000000ffff047224 */ /* 0x002fe400078e0017 */
[----:B------:R-:W-:-:S05]  /*0c30*/  IMAD.MOV.U32 R5, RZ, RZ, R24 ;  /* 0x000000ffff057224 */ /* 0x000fca00078e0018 */
[----:B------:R-:W1:Y:S08]  /*0c40*/  LDC R10, c[0x0][0x630] ;  /* 0x00018c00ff0a7b82 */ /* 0x000e700000000800 */
[----:B------:R-:W3:Y:S01]  /*0c50*/  LDC.64 R18, c[0x0][0x620] ;  /* 0x00018800ff127b82 */ /* 0x000ee20000000a00 */
[----:B--2---:R-:W-:-:S04]  /*0c60*/  ISETP.NE.U32.AND P0, PT, R14, RZ, PT ;  /* 0x000000ff0e00720c */ /* 0x004fc80003f05070 */
[----:B------:R-:W-:-:S13]  /*0c70*/  ISETP.NE.AND.EX P0, PT, R15, RZ, PT, P0 ;  /* 0x000000ff0f00720c */ /* 0x000fda0003f05300 */
[----:B-1-3--:R-:W-:Y:S05]  /*0c80*/  @!P0 BRA `(.L_x_10) ;  /* 0x0000000000288947 */ /* 0x00afea0003800000 */
[----:B------:R-:W1:Y:S02]  /*0c90*/  LDC R9, c[0x0][0x634] ;  /* 0x00018d00ff097b82 */ /* 0x000e640000000800 */
[----:B-1----:R-:W-:-:S05]  /*0ca0*/  IADD3 R9, P0, R23, R9, RZ ;  /* 0x0000000917097210 */ /* 0x002fca0007f1e0ff */
[----:B------:R-:W-:-:S04]  /*0cb0*/  IMAD.X R13, RZ, RZ, R24, P0 ;  /* 0x000000ffff0d7224 */ /* 0x000fc800000e0618 */
[----:B------:R-:W-:-:S04]  /*0cc0*/  IMAD.WIDE.U32 R4, R13, R14, RZ ;  /* 0x0000000e0d047225 */ /* 0x000fc800078e00ff */
[----:B------:R-:W-:-:S04]  /*0cd0*/  IMAD.WIDE.U32 R6, P0, R9, R15, R4 ;  /* 0x0000000f09067225 */ /* 0x000fc80007800004 */
[----:B------:R-:W-:-:S04]  /*0ce0*/  IMAD.WIDE.U32 R4, R9, R14, RZ ;  /* 0x0000000e09047225 */ /* 0x000fc800078e00ff */
[----:B------:R-:W-:Y:S01]  /*0cf0*/  IMAD.X R9, RZ, RZ, RZ, P0 ;  /* 0x000000ffff097224 */ /* 0x000fe200000e06ff */
[----:B------:R-:W-:Y:S01]  /*0d00*/  IADD3 RZ, P0, R5, R6, RZ ;  /* 0x0000000605ff7210 */ /* 0x000fe20007f1e0ff */
[----:B------:R-:W-:-:S04]  /*0d10*/  IMAD.MOV.U32 R8, RZ, RZ, R7 ;  /* 0x000000ffff087224 */ /* 0x000fc800078e0007 */
[----:B------:R-:W-:-:S08]  /*0d20*/  IMAD.WIDE.U32.X R4, R13, R15, R8, P0 ;  /* 0x0000000f0d047225 */ /* 0x000fd000000e0408 */
.L_x_10:
[----:B------:R-:W1:Y:S01]  /*0d30*/  LDC.64 R20, c[0x0][0x640] ;  /* 0x00019000ff147b82 */ /* 0x000e620000000a00 */
[-C--:B------:R-:W-:Y:S01]  /*0d40*/  SHF.R.U64 R22, R4, R10.reuse, R5 ;  /* 0x0000000a04167219 */ /* 0x080fe20000001205 */
[----:B------:R-:W-:Y:S01]  /*0d50*/  IMAD.MOV.U32 R4, RZ, RZ, R23 ;  /* 0x000000ffff047224 */ /* 0x000fe200078e0017 */
[----:B------:R-:W-:Y:S01]  /*0d60*/  SHF.R.U32.HI R3, RZ, R10, R5 ;  /* 0x0000000aff037219 */ /* 0x000fe20000011605 */
[----:B------:R-:W-:Y:S01]  /*0d70*/  IMAD.MOV.U32 R5, RZ, RZ, R24 ;  /* 0x000000ffff057224 */ /* 0x000fe200078e0018 */
[----:B------:R-:W-:Y:S01]  /*0d80*/  IADD3 R7, P0, RZ, -R22, RZ ;  /* 0x80000016ff077210 */ /* 0x000fe20007f1e0ff */
[----:B------:R-:W-:Y:S02]  /*0d90*/  IMAD R25, R11, R12, R2 ;  /* 0x0000000c0b197224 */ /* 0x000fe400078e0202 */
[----:B------:R-:W2:Y:S01]  /*0da0*/  LDC R8, c[0x0][0x618] ;  /* 0x00018600ff087b82 */ /* 0x000ea20000000800 */
[----:B------:R-:W-:Y:S02]  /*0db0*/  IMAD.MOV.U32 R11, RZ, RZ, 0x1 ;  /* 0x00000001ff0b7424 */ /* 0x000fe400078e00ff */
[----:B------:R-:W-:-:S02]  /*0dc0*/  IMAD.X R3, RZ, RZ, ~R3, P0 ;  /* 0x000000ffff037224 */ /* 0x000fc400000e0e03 */
[----:B------:R-:W-:-:S03]  /*0dd0*/  IMAD.WIDE.U32 R4, R7, R18, R4 ;  /* 0x0000001207047225 */ /* 0x000fc600078e0004 */
[----:B------:R-:W0:Y:S01]  /*0de0*/  LDC R14, c[0x0][0x608] ;  /* 0x00018200ff0e7b82 */ /* 0x000e220000000800 */
[----:B------:R-:W-:-:S04]  /*0df0*/  IMAD R6, R3, R18, RZ ;  /* 0x0000001203067224 */ /* 0x000fc800078e02ff */
[----:B------:R-:W-:-:S03]  /*0e00*/  IMAD R3, R7, R19, R6 ;  /* 0x0000001307037224 */ /* 0x000fc600078e0206 */
[----:B------:R-:W3:Y:S01]  /*0e10*/  LDC R16, c[0x0][0x658] ;  /* 0x00019600ff107b82 */ /* 0x000ee20000000800 */
[----:B------:R-:W-:Y:S01]  /*0e20*/  IMAD.IADD R3, R5, 0x1, R3 ;  /* 0x0000000105037824 */ /* 0x000fe200078e0203 */
[----:B-1----:R-:W-:Y:S01]  /*0e30*/  ISETP.NE.U32.AND P0, PT, R20, RZ, PT ;  /* 0x000000ff1400720c */ /* 0x002fe20003f05070 */
[----:B------:R-:W-:-:S03]  /*0e40*/  IMAD.MOV.U32 R5, RZ, RZ, -0x1 ;  /* 0xffffffffff057424 */ /* 0x000fc600078e00ff */
[----:B------:R-:W-:Y:S02]  /*0e50*/  ISETP.NE.AND.EX P0, PT, R21, RZ, PT, P0 ;  /* 0x000000ff1500720c */ /* 0x000fe40003f05300 */
[----:B------:R-:W1:Y:S01]  /*0e60*/  LDC R13, c[0x0][0x600] ;  /* 0x00018000ff0d7b82 */ /* 0x000e620000000800 */
[-CC-:B--2---:R-:W-:Y:S02]  /*0e70*/  SHF.R.U64 R10, R4, R8.reuse, R3.reuse ;  /* 0x00000008040a7219 */ /* 0x184fe40000001203 */
[----:B------:R-:W-:-:S05]  /*0e80*/  SHF.R.U32.HI R3, RZ, R8, R3 ;  /* 0x00000008ff037219 */ /* 0x000fca0000011603 */
[----:B------:R-:W2:Y:S01]  /*0e90*/  LDC R15, c[0x0][0x648] ;  /* 0x00019200ff0f7b82 */ /* 0x000ea20000000800 */
[-CC-:B0-----:R-:W-:Y:S02]  /*0ea0*/  SHF.R.U64 R23, R10, R14.reuse, R3.reuse ;  /* 0x0000000e0a177219 */ /* 0x181fe40000001203 */
[----:B------:R-:W-:-:S05]  /*0eb0*/  SHF.R.U32.HI R3, RZ, R14, R3 ;  /* 0x0000000eff037219 */ /* 0x000fca0000011603 */
[----:B------:R-:W0:Y:S01]  /*0ec0*/  LDC R19, c[0x0][0x638] ;  /* 0x00018e00ff137b82 */ /* 0x000e220000000800 */
[-C--:B---3--:R-:W-:Y:S02]  /*0ed0*/  SHF.L.U32 R2, R5, R16.reuse, RZ ;  /* 0x0000001005027219 */ /* 0x088fe400000006ff */
[--C-:B------:R-:W-:Y:S02]  /*0ee0*/  SHF.R.U64 R12, R23, R16, R3.reuse ;  /* 0x00000010170c7219 */ /* 0x100fe40000001203 */
[----:B------:R-:W-:Y:S02]  /*0ef0*/  LOP3.LUT R8, RZ, R2, RZ, 0x33, !PT ;  /* 0x00000002ff087212 */ /* 0x000fe400078e33ff */
[----:B------:R-:W-:Y:S01]  /*0f00*/  SHF.R.U32.HI R3, RZ, R16, R3 ;  /* 0x00000010ff037219 */ /* 0x000fe20000011603 */
[----:B------:R-:W3:Y:S01]  /*0f10*/  LDC R18, c[0x0][0x610] ;  /* 0x00018400ff127b82 */ /* 0x000ee20000000800 */
[----:B------:R-:W-:Y:S01]  /*0f20*/  IMAD.MOV.U32 R2, RZ, RZ, R12 ;  /* 0x000000ffff027224 */ /* 0x000fe200078e000c */
[----:B------:R-:W-:Y:S06]  /*0f30*/  @!P0 BRA `(.L_x_11) ;  /* 0x0000000000288947 */ /* 0x000fec0003800000 */
[----:B------:R-:W4:Y:S02]  /*0f40*/  LDC R7, c[0x0][0x64c] ;  /* 0x00019300ff077b82 */ /* 0x000f240000000800 */
[----:B----4-:R-:W-:-:S05]  /*0f50*/  IADD3 R7, P0, R12, R7, RZ ;  /* 0x000000070c077210 */ /* 0x010fca0007f1e0ff */
        /* <DEDUP_REMOVED lines=8> */
.L_x_11:
[----:B--2---:R-:W-:Y:S01]  /*0fe0*/  SHF.R.U64 R4, R2, R15, R3 ;  /* 0x0000000f02047219 */ /* 0x004fe20000001203 */
[----:B-1----:R-:W-:Y:S01]  /*0ff0*/  VIADD R5, R13, 0xffffffff ;  /* 0xffffffff0d057836 */ /* 0x002fe20000000000 */
[----:B------:R-:W-:Y:S02]  /*1000*/  SHF.L.U32 R2, R11, R16, RZ ;  /* 0x000000100b027219 */ /* 0x000fe400000006ff */
[----:B------:R-:W-:Y:S01]  /*1010*/  LOP3.LUT R3, R23, R8, RZ, 0xc0, !PT ;  /* 0x0000000817037212 */ /* 0x000fe200078ec0ff */
[----:B------:R-:W-:Y:S01]  /*1020*/  IMAD.MOV R6, RZ, RZ, -R4 ;  /* 0x000000ffff067224 */ /* 0x000fe200078e0a04 */
[----:B------:R-:W-:Y:S02]  /*1030*/  SEL R0, R0, R25, !P2 ;  /* 0x0000001900007207 */ /* 0x000fe40005000000 */
[----:B------:R-:W-:Y:S01]  /*1040*/  LOP3.LUT R5, R10, R5, RZ, 0xc0, !PT ;  /* 0x000000050a057212 */ /* 0x000fe200078ec0ff */
[----:B------:R-:W-:Y:S01]  /*1050*/  IMAD R3, R2, R4, R3 ;  /* 0x0000000402037224 */ /* 0x000fe200078e0203 */
[----:B------:R-:W-:Y:S01]  /*1060*/  R2UR UR6, R22 ;  /* 0x00000000160672ca */ /* 0x000fe200000e0000 */
[----:B0-----:R-:W-:-:S02]  /*1070*/  IMAD R2, R6, R19, R12 ;  /* 0x0000001306027224 */ /* 0x001fc400078e020c */
[----:B---3--:R-:W-:Y:S02]  /*1080*/  IMAD R0, R3, R18, R0 ;  /* 0x0000001203007224 */ /* 0x008fe400078e0200 */
[----:B------:R-:W-:Y:S02]  /*1090*/  IMAD R3, R2, R13, R5 ;  /* 0x0000000d02037224 */ /* 0x000fe400078e0205 */
[----:B------:R-:W-:-:S03]  /*10a0*/  IMAD.MOV.U32 R6, RZ, RZ, 0x1 ;  /* 0x00000001ff067424 */ /* 0x000fc600078e00ff */
[----:B------:R-:W-:Y:S02]  /*10b0*/  SEL R2, R3, R0, !P2 ;  /* 0x0000000003027207 */ /* 0x000fe40005000000 */
[----:B------:R-:W-:Y:S02]  /*10c0*/  SEL R0, R0, R3, !P2 ;  /* 0x0000000300007207 */ /* 0x000fe40005000000 */
[----:B------:R-:W-:Y:S02]  /*10d0*/  R2UR UR5, R2 ;  /* 0x00000000020572ca */ /* 0x000fe400000e0000 */
[----:B------:R-:W-:Y:S01]  /*10e0*/  R2UR UR4, R0 ;  /* 0x00000000000472ca */ /* 0x000fe200000e0000 */
[----:B------:R-:W-:-:S05]  /*10f0*/  IMAD.U32 R0, RZ, RZ, UR6 ;  /* 0x00000006ff007e24 */ /* 0x000fca000f8e00ff */
[----:B------:R2:W-:Y:S05]  /*1100*/  STL [R1+0x9c], R0 ;  /* 0x00009c0001007387 */ /* 0x0005ea0000100800 */
[----:B------:R-:W-:Y:S02]  /*1110*/  IMAD.U32 R18, RZ, RZ, UR5 ;  /* 0x00000005ff127e24 */ /* 0x000fe4000f8e00ff */
[----:B------:R-:W-:-:S07]  /*1120*/  IMAD.U32 R19, RZ, RZ, UR4 ;  /* 0x00000004ff137e24 */ /* 0x000fce000f8e00ff */
.L_x_9:
[----:B------:R-:W-:-:S08]  /*1130*/  NOP ;  /* 0x0000000000007918 */ /* 0x000fd00000000000 */
[----:B------:R-:W3:Y:S02]  /*1140*/  USETMAXREG.TRY_ALLOC.CTAPOOL UP0, 0xf0 ;  /* 0x000000f0000079c8 */ /* 0x000ee40008000600 */
[----:B---3--:R-:W-:-:S13]  /*1150*/  PLOP3.LUT P0, PT, PT, PT, UP0, 0x80, 0x0 ;  /* 0x000000000000781c */ /* 0x008fda0003f0f008 */
[----:B------:R-:W-:Y:S05]  /*1160*/  @!P0 BRA `(.L_x_9) ;  /* 0xfffffffc00f08947 */ /* 0x000fea000383ffff */
[----:B------:R-:W-:Y:S02]  /*1170*/  ULDC.64 UR4, c[0x0][0x598] ;  /* 0x0001660000047ab9 */ /* 0x000fe40000000a00 */
[----:B------:R-:W-:-:S04]  /*1180*/  ISETP.NE.U32.AND P0, PT, RZ, UR4, PT ;  /* 0x00000004ff007c0c */ /* 0x000fc8000bf05070 */
[----:B------:R-:W-:-:S13]  /*1190*/  ISETP.NE.AND.EX P0, PT, RZ, UR5, PT, P0 ;  /* 0x00000005ff007c0c */ /* 0x000fda000bf05300 */
[----:B------:R-:W-:Y:S05]  /*11a0*/  @!P0 BRA `(.L_x_12) ;  /* 0x0000000000248947 */ /* 0x000fea0003800000 */
[----:B------:R-:W3:Y:S01]  /*11b0*/  LDC.64 R2, c[0x0][0x598] ;  /* 0x00016600ff027b82 */ /* 0x000ee20000000a00 */
[----:B------:R-:W-:Y:S02]  /*11c0*/  ULDC.64 UR4, c[0x0][0x208] ;  /* 0x0000820000047ab9 */ /* 0x000fe40000000a00 */
[----:B---3--:R-:W3:Y:S02]  /*11d0*/  LDG.E.64 R2, desc[UR4][R2.64] ;  /* 0x0000000402027981 */ /* 0x008ee4000c1e1b00 */
[----:B---3--:R-:W-:-:S04]  /*11e0*/  ISETP.NE.U32.AND P0, PT, R2, RZ, PT ;  /* 0x000000ff0200720c */ /* 0x008fc80003f05070 */
[----:B------:R-:W-:-:S13]  /*11f0*/  ISETP.NE.AND.EX P0, PT, R3, RZ, PT, P0 ;  /* 0x000000ff0300720c */ /* 0x000fda0003f05300 */
[----:B------:R-:W-:Y:S05]  /*1200*/  @!P0 BRA `(.L_x_12) ;  /* 0x00000000000c8947 */ /* 0x000fea0003800000 */
[----:B------:R-:W-:Y:S02]  /*1210*/  ULDC.64 UR4, c[0x0][0x208] ;  /* 0x0000820000047ab9 */ /* 0x000fe40000000a00 */
[----:B------:R3:W5:Y:S01]  /*1220*/  LD.E R2, desc[UR4][R2.64] ;  /* 0x0000000402027980 */ /* 0x000762000c101900 */
[----:B------:R-:W-:Y:S05]  /*1230*/  BRA `(.L_x_13) ;  /* 0x0000000000287947 */ /* 0x000fea0003800000 */
.L_x_12:
[----:B------:R-:W-:Y:S02]  /*1240*/  ULDC.64 UR4, c[0x0][0x588] ;  /* 0x0001620000047ab9 */ /* 0x000fe40000000a00 */
[----:B------:R-:W-:-:S04]  /*1250*/  ISETP.NE.U32.AND P0, PT, RZ, UR4, PT ;  /* 0x00000004ff007c0c */ /* 0x000fc8000bf05070 */
[----:B------:R-:W-:-:S13]  /*1260*/  ISETP.NE.AND.EX P0, PT, RZ, UR5, PT, P0 ;  /* 0x00000005ff007c0c */ /* 0x000fda000bf05300 */
[----:B------:R-:W-:Y:S05]  /*1270*/  @!P0 BRA `(.L_x_14) ;  /* 0x0000000000108947 */ /* 0x000fea0003800000 */
[----:B------:R-:W3:Y:S01]  /*1280*/  LDC.64 R2, c[0x0][0x588] ;  /* 0x00016200ff027b82 */ /* 0x000ee20000000a00 */
[----:B------:R-:W-:Y:S02]  /*1290*/  ULDC.64 UR4, c[0x0][0x208] ;  /* 0x0000820000047ab9 */ /* 0x000fe40000000a00 */
[----:B---3--:R4:W5:Y:S01]  /*12a0*/  LDG.E R2, desc[UR4][R2.64] ;  /* 0x0000000402027981 */ /* 0x008962000c1e1900 */
[----:B------:R-:W-:Y:S05]  /*12b0*/  BRA `(.L_x_13) ;  /* 0x0000000000087947 */ /* 0x000fea0003800000 */
.L_x_14:
[----:B------:R-:W-:Y:S02]  /*12c0*/  ULDC UR4, c[0x0][0x580] ;  /* 0x0001600000047ab9 */ /* 0x000fe40000000800 */
[----:B------:R-:W-:-:S07]  /*12d0*/  IMAD.U32 R2, RZ, RZ, UR4 ;  /* 0x00000004ff027e24 */ /* 0x000fce000f8e00ff */
.L_x_13:
[----:B------:R-:W-:Y:S02]  /*12e0*/  ULDC.64 UR4, c[0x0][0x5a0] ;  /* 0x0001680000047ab9 */ /* 0x000fe40000000a00 */
[----:B------:R-:W-:-:S04]  /*12f0*/  ISETP.NE.U32.AND P0, PT, RZ, UR4, PT ;  /* 0x00000004ff007c0c */ /* 0x000fc8000bf05070 */
[----:B------:R-:W-:-:S13]  /*1300*/  ISETP.NE.AND.EX P0, PT, RZ, UR5, PT, P0 ;  /* 0x00000005ff007c0c */ /* 0x000fda000bf05300 */
[----:B------:R-:W-:Y:S05]  /*1310*/  @!P0 BRA `(.L_x_15) ;  /* 0x0000000000248947 */ /* 0x000fea0003800000 */
[----:B-1----:R-:W1:Y:S01]  /*1320*/  LDC.64 R4, c[0x0][0x5a0] ;  /* 0x00016800ff047b82 */ /* 0x002e620000000a00 */
[----:B------:R-:W-:Y:S02]  /*1330*/  ULDC.64 UR4, c[0x0][0x208] ;  /* 0x0000820000047ab9 */ /* 0x000fe40000000a00 */
[----:B-1----:R-:W2:Y:S02]  /*1340*/  LDG.E.64 R4, desc[UR4][R4.64] ;  /* 0x0000000404047981 */ /* 0x002ea4000c1e1b00 */
[----:B--2---:R-:W-:-:S04]  /*1350*/  ISETP.NE.U32.AND P0, PT, R4, RZ, PT ;  /* 0x000000ff0400720c */ /* 0x004fc80003f05070 */
[----:B------:R-:W-:-:S13]  /*1360*/  ISETP.NE.AND.EX P0, PT, R5, RZ, PT, P0 ;  /* 0x000000ff0500720c */ /* 0x000fda0003f05300 */
[----:B------:R-:W-:Y:S05]  /*1370*/  @!P0 BRA `(.L_x_15) ;  /* 0x00000000000c8947 */ /* 0x000fea0003800000 */
[----:B------:R-:W-:Y:S02]  /*1380*/  ULDC.64 UR4, c[0x0][0x208] ;  /* 0x0000820000047ab9 */ /* 0x000fe40000000a00 */
[----:B------:R1:W5:Y:S01]  /*1390*/  LD.E R16, desc[UR4][R4.64] ;  /* 0x0000000404107980 */ /* 0x000362000c101900 */
[----:B------:R-:W-:Y:S05]  /*13a0*/  BRA `(.L_x_16) ;  /* 0x0000000000287947 */ /* 0x000fea0003800000 */
.L_x_15:
[----:B------:R-:W-:Y:S02]  /*13b0*/  ULDC.64 UR4, c[0x0][0x590] ;  /* 0x0001640000047ab9 */ /* 0x000fe40000000a00 */
[----:B------:R-:W-:-:S04]  /*13c0*/  ISETP.NE.U32.AND P0, PT, RZ, UR4, PT ;  /* 0x00000004ff007c0c */ /* 0x000fc8000bf05070 */
[----:B------:R-:W-:-:S13]  /*13d0*/  ISETP.NE.AND.EX P0, PT, RZ, UR5, PT, P0 ;  /* 0x00000005ff007c0c */ /* 0x000fda000bf05300 */
[----:B------:R-:W-:Y:S05]  /*13e0*/  @!P0 BRA `(.L_x_17) ;  /* 0x0000000000108947 */ /* 0x000fea0003800000 */
[----:B-1----:R-:W1:Y:S01]  /*13f0*/  LDC.64 R4, c[0x0][0x590] ;  /* 0x00016400ff047b82 */ /* 0x002e620000000a00 */
[----:B------:R-:W-:Y:S02]  /*1400*/  ULDC.64 UR4, c[0x0][0x208] ;  /* 0x0000820000047ab9 */ /* 0x000fe40000000a00 */
[----:B-1----:R1:W5:Y:S01]  /*1410*/  LDG.E R16, desc[UR4][R4.64] ;  /* 0x0000000404107981 */ /* 0x002362000c1e1900 */
[----:B------:R-:W-:Y:S05]  /*1420*/  BRA `(.L_x_16) ;  /* 0x0000000000087947 */ /* 0x000fea0003800000 */
.L_x_17:
[----:B------:R-:W-:Y:S02]  /*1430*/  ULDC UR4, c[0x0][0x584] ;  /* 0x0001610000047ab9 */ /* 0x000fe40000000800 */
[----:B------:R-:W-:-:S07]  /*1440*/  IMAD.U32 R16, RZ, RZ, UR4 ;  /* 0x00000004ff107e24 */ /* 0x000fce000f8e00ff */
.L_x_16:
[----:B------:R-:W-:-:S13]  /*1450*/  LOP3.LUT P0, RZ, R6, 0xff, RZ, 0xc0, !PT ;  /* 0x000000ff06ff7812 */ /* 0x000fda000780c0ff */
[----:B------:R-:W-:Y:S05]  /*1460*/  @!P0 EXIT ;  /* 0x000000000000894d */ /* 0x000fea0003800000 */
[----:B------:R-:W-:Y:S02]  /*1470*/  ULDC UR4, c[0x0][0x28c] ;  /* 0x0000a30000047ab9 */ /* 0x000fe40000000800 */
[----:B------:R-:W-:-:S04]  /*1480*/  UIADD3 UR4, UR4, 0xf, URZ ;  /* 0x0000000f04047890 */ /* 0x000fc8000fffe03f */
[----:B------:R-:W-:-:S04]  /*1490*/  USHF.R.S32.HI UR5, URZ, 0x1f, UR4 ;  /* 0x0000001f3f057899 */ /* 0x000fc80008011404 */
[----:B------:R-:W-:-:S03]  /*14a0*/  ULEA.HI UR5, UR5, UR4, URZ, 0x4 ;  /* 0x0000000405057291 */ /* 0x000fc6000f8f203f */
[----:B------:R-:W-:Y:S01]  /*14b0*/  UMOV UR4, URZ ;  /* 0x0000003f00047c82 */ /* 0x000fe20008000000 */
[----:B------:R-:W-:Y:S01]  /*14c0*/  USHF.R.S32.HI UR6, URZ, 0x4, UR5 ;  /* 0x000000043f067899 */ /* 0x000fe20008011405 */
[----:B---34-:R-:W-:Y:S02]  /*14d0*/  IMAD.U32 R3, RZ, RZ, UR4 ;  /* 0x00000004ff037e24 */ /* 0x018fe4000f8e00ff */
[----:B------:R-:W-:Y:S02]  /*14e0*/  UMOV UR5, URZ ;  /* 0x0000003f00057c82 */ /* 0x000fe40008000000 */
[----:B--2---:R-:W-:Y:S02]  /*14f0*/  IMAD.U32 R0, RZ, RZ, UR5 ;  /* 0x00000005ff007e24 */ /* 0x004fe4000f8e00ff */
[----:B-1----:R-:W-:-:S05]  /*1500*/  IMAD.U32 R4, RZ, RZ, UR6 ;  /* 0x00000006ff047e24 */ /* 0x002fca000f8e00ff */
[----:B------:R1:W-:Y:S04]  /*1510*/  STL [R1+0xbc], R4 ;  /* 0x0000bc0401007387 */ /* 0x0003e80000100800 */
[----:B------:R1:W-:Y:S04]  /*1520*/  STL [R1+0xb8], R0 ;  /* 0x0000b80001007387 */ /* 0x0003e80000100800 */
[----:B------:R1:W-:Y:S02]  /*1530*/  STL [R1+0xac], R3 ;  /* 0x0000ac0301007387 */ /* 0x0003e40000100800 */
.L_x_515:
[----:B-1----:R-:W1:Y:S01]  /*1540*/  S2R R0, SR_TID.X ;  /* 0x0000000000007919 */ /* 0x002e620000002100 */
[----:B------:R-:W2:Y:S01]  /*1550*/  S2UR UR6, SR_CgaCtaId ;  /* 0x00000000000679c3 */ /* 0x000ea20000008800 */
[----:B------:R-:W-:Y:S02]  /*1560*/  UMOV UR61, 0x400 ;  /* 0x00000400003d7882 */ /* 0x000fe40000000000 */
[----:B--2---:R-:W-:Y:S01]  /*1570*/  ULEA UR61, UR6, UR61, 0x18 ;  /* 0x0000003d063d7291 */ /* 0x004fe2000f8ec03f */
[----:B-1----:R-:W-:-:S04]  /*1580*/  LOP3.LUT R0, R0, 0x80, RZ, 0xc0, !PT ;  /* 0x0000008000007812 */ /* 0x002fc800078ec0ff */
[----:B------:R-:W-:-:S06]  /*1590*/  SHF.R.U32.HI R0, RZ, 0x7, R0 ;  /* 0x00000007ff007819 */ /* 0x000fcc0000011600 */
[----:B------:R-:W1:Y:S02]  /*15a0*/  SHFL.IDX PT, R0, R0, RZ, 0x1f ;  /* 0x00001fff00007589 */ /* 0x000e6400000e0000 */
[----:B-1----:R-:W-:-:S13]  /*15b0*/  R2UR UR4, R0 ;  /* 0x00000000000472ca */ /* 0x002fda00000e0000 */
[----:B------:R-:W-:-:S04]  /*15c0*/  ULEA.HI UR5, UR4, UR4, URZ, 0x1 ;  /* 0x0000000404057291 */ /* 0x000fc8000f8f083f */
[----:B------:R-:W-:-:S04]  /*15d0*/  ULOP3.LUT UR5, UR5, 0x1ffffe, URZ, 0xc0, !UPT ;  /* 0x001ffffe05057892 */ /* 0x000fc8000f8ec03f */
[----:B------:R-:W-:-:S03]  /*15e0*/  UIADD3 UR5, UR4, -UR5, URZ ;  /* 0x8000000504057290 */ /* 0x000fc6000fffe03f */
[----:B------:R-:W-:Y:S01]  /*15f0*/  ULDC UR4, c[0x0][0x28c] ;  /* 0x0000a30000047ab9 */ /* 0x000fe20000000800 */
[----:B------:R-:W-:Y:S01]  /*1600*/  ULEA UR5, UR5, UR61, 0xb ;  /* 0x0000003d05057291 */ /* 0x000fe2000f8e583f */
[----:B------:R-:W-:-:S03]  /*1610*/  ISETP.LT.AND P0, PT, RZ, UR4, PT ;  /* 0x00000004ff007c0c */ /* 0x000fc6000bf01270 */
[----:B------:R-:W-:-:S04]  /*1620*/  UIADD3 UR5, UR5, 0x200, URZ ;  /* 0x0000020005057890 */ /* 0x000fc8000fffe03f */
[----:B------:R-:W-:-:S04]  /*1630*/  USHF.R.U32.HI UR5, URZ, 0x4, UR5 ;  /* 0x000000043f057899 */ /* 0x000fc80008011605 */
[----:B------:R-:W-:Y:S02]  /*1640*/  ULOP3.LUT UR36, UR5, 0x3fff, URZ, 0xc0, !UPT ;  /* 0x00003fff05247892 */ /* 0x000fe4000f8ec03f */
[----:B0--345:R-:W-:Y:S10]  /*1650*/  @P0 BRA `(.L_x_18) ;  /* 0x0000000000400947 */ /* 0x039ff40003800000 */
[----:B------:R-:W-:Y:S01]  /*1660*/  MOV R0, 0x0 ;  /* 0x0000000000007802 */ /* 0x000fe20000000f00 */
[----:B------:R-:W-:Y:S01]  /*1670*/  ULDC.64 UR4, c[0x4][0x68] ;  /* 0x01001a0000047ab9 */ /* 0x000fe20000000a00 */
[----:B------:R-:W-:Y:S01]  /*1680*/  ULDC.64 UR6, c[0x4][0x8] ;  /* 0x0100020000067ab9 */ /* 0x000fe20000000a00 */
[----:B------:R-:W-:Y:S01]  /*1690*/  IMAD.U32 R4, RZ, RZ, UR4 ;  /* 0x00000004ff047e24 */ /* 0x000fe2000f8e00ff */
[----:B------:R1:W2:Y:S01]  /*16a0*/  LDC.64 R14, c[0x4][R0] ;  /* 0x01000000000e7b82 */ /* 0x0002a20000000a00 */
[----:B------:R-:W-:Y:S01]  /*16b0*/  IMAD.U32 R5, RZ, RZ, UR5 ;  /* 0x00000005ff057e24 */ /* 0x000fe2000f8e00ff */
[----:B------:R-:W-:Y:S01]  /*16c0*/  ULDC.64 UR4, c[0x4][0x70] ;  /* 0x01001c0000047ab9 */ /* 0x000fe20000000a00 */
[----:B------:R-:W-:Y:S02]  /*16d0*/  IMAD.U32 R10, RZ, RZ, UR6 ;  /* 0x00000006ff0a7e24 */ /* 0x000fe4000f8e00ff */
[----:B------:R-:W-:Y:S02]  /*16e0*/  IMAD.U32 R6, RZ, RZ, UR4 ;  /* 0x00000004ff067e24 */ /* 0x000fe4000f8e00ff */
[----:B------:R-:W-:-:S02]  /*16f0*/  IMAD.U32 R7, RZ, RZ, UR5 ;  /* 0x00000005ff077e24 */ /* 0x000fc4000f8e00ff */
[----:B------:R-:W-:Y:S02]  /*1700*/  IMAD.U32 R11, RZ, RZ, UR7 ;  /* 0x00000007ff0b7e24 */ /* 0x000fe4000f8e00ff */
[----:B------:R-:W-:Y:S02]  /*1710*/  IMAD.MOV.U32 R8, RZ, RZ, 0x1e1 ;  /* 0x000001e1ff087424 */ /* 0x000fe400078e00ff */
[----:B------:R-:W-:Y:S02]  /*1720*/  IMAD.MOV.U32 R12, RZ, RZ, 0x1 ;  /* 0x00000001ff0c7424 */ /* 0x000fe400078e00ff */
[----:B-1----:R-:W-:-:S07]  /*1730*/  IMAD.MOV.U32 R13, RZ, RZ, RZ ;  /* 0x000000ffff0d7224 */ /* 0x002fce00078e00ff */
[----:B------:R-:W-:-:S07]  /*1740*/  LEPC R20, `(.L_x_18) ;  /* 0x000000001014794e */ /* 0x000fce0000000000 */
[----:B0-2--5:R-:W-:Y:S05]  /*1750*/  CALL.ABS.NOINC R14 ;  /* 0x000000000e007343 */ /* 0x025fea0003c00000 */
.L_x_18:
[----:B------:R-:W2:Y:S02]  /*1760*/  LDL R20, [R1+0x8c] ;  /* 0x00008c0001147983 */ /* 0x000ea40000100800 */
[----:B--2---:R-:W-:-:S13]  /*1770*/  R2UR UR4, R20 ;  /* 0x00000000140472ca */ /* 0x004fda00000e0000 */
[----:B------:R-:W-:-:S06]  /*1780*/  ULOP3.LUT UR4, UR4, 0x1, URZ, 0xfc, !UPT ;  /* 0x0000000104047892 */ /* 0x000fcc000f8efc3f */
[----:B------:R-:W-:-:S05]  /*1790*/  IMAD.U32 R0, RZ, RZ, UR4 ;  /* 0x00000004ff007e24 */ /* 0x000fca000f8e00ff */
[----:B------:R-:W-:-:S13]  /*17a0*/  ISETP.NE.AND P0, PT, R0, 0x3, PT ;  /* 0x000000030000780c */ /* 0x000fda0003f05270 */
[----:B------:R-:W-:Y:S05]  /*17b0*/  @!P0 BRA `(.L_x_19) ;  /* 0x0000000000048947 */ /* 0x000fea0003800000 */
[----:B------:R-:W-:Y:S01]  /*17c0*/  BPT.TRAP 0x1 ;  /* 0x000000040000795c */ /* 0x000fe20000300000 */
.L_x_19:
[----:B------:R-:W2:Y:S04]  /*17d0*/  LDL R3, [R1+0xac] ;  /* 0x0000ac0001037983 */ /* 0x000ea80000100800 */
[----:B------:R-:W3:Y:S01]  /*17e0*/  LDL R0, [R1+0xb8] ;  /* 0x0000b80001007983 */ /* 0x000ee20000100800 */
[----:B--2---:R-:W-:Y:S02]  /*17f0*/  R2UR UR5, R3 ;  /* 0x00000000030572ca */ /* 0x004fe400000e0000 */
[----:B---3--:R-:W-:-:S11]  /*1800*/  R2UR UR4, R0 ;  /* 0x00000000000472ca */ /* 0x008fd600000e0000 */
[----:B------:R-:W-:Y:S02]  /*1810*/  IMAD.U32 R3, RZ, RZ, UR5 ;  /* 0x00000005ff037e24 */ /* 0x000fe4000f8e00ff */
[----:B------:R-:W-:-:S03]  /*1820*/  IMAD.U32 R0, RZ, RZ, UR4 ;  /* 0x00000004ff007e24 */ /* 0x000fc6000f8e00ff */
[----:B------:R-:W-:Y:S02]  /*1830*/  LEA R3, R3, UR61, 0x3 ;  /* 0x0000003d03037c11 */ /* 0x000fe4000f8e18ff */
[----:B------:R-:W-:-:S04]  /*1840*/  SHF.L.U32 R0, R0, 0x1f, RZ ;  /* 0x0000001f00007819 */ /* 0x000fc800000006ff */
[----:B------:R1:W2:Y:S01]  /*1850*/  SYNCS.PHASECHK.TRANS64.TRYWAIT P1, [R3+URZ], R0 ;  /* 0x00000000030075a7 */ /* 0x0002a2000802017f */
[----:B------:R-:W-:Y:S05]  /*1860*/  @!P0 BRA `(.L_x_20) ;  /* 0x0000000000048947 */ /* 0x000fea0003800000 */
[----:B------:R-:W-:Y:S01]  /*1870*/  BPT.TRAP 0x1 ;  /* 0x000000040000795c */ /* 0x000fe20000300000 */
.L_x_20:
[----:B--2---:R-:W-:Y:S05]  /*1880*/  @P1 BRA `(.L_x_21) ;  /* 0x0000000000081947 */ /* 0x004fea0003800000 */
[----:B------:R-:W2:Y:S02]  /*1890*/  SYNCS.PHASECHK.TRANS64.TRYWAIT P1, [R3+URZ], R0 ;  /* 0x00000000030075a7 */ /* 0x000ea4000802017f */
[----:B--2---:R-:W-:Y:S05]  /*18a0*/  @!P1 BRA `(.L_x_22) ;  /* 0x0000015000a89947 */ /* 0x004fea0003800000 */
.L_x_21:
[----:B------:R-:W3:Y:S02]  /*18b0*/  LDL R4, [R1+0xbc] ;  /* 0x0000bc0001047983 */ /* 0x000ee40000100800 */
[----:B---3--:R-:W-:-:S13]  /*18c0*/  R2UR UR5, R4 ;  /* 0x00000000040572ca */ /* 0x008fda00000e0000 */
[----:B------:R-:W-:-:S04]  /*18d0*/  UISETP.LT.AND UP0, UPT, UR5, 0x1, UPT ;  /* 0x000000010500788c */ /* 0x000fc8000bf01270 */
[----:B------:R-:W-:-:S06]  /*18e0*/  USEL UR4, UR5, 0x1, UP0 ;  /* 0x0000000105047887 */ /* 0x000fcc0008000000 */
[----:B------:R-:W-:-:S05]  /*18f0*/  IMAD.U32 R8, RZ, RZ, UR4 ;  /* 0x00000004ff087e24 */ /* 0x000fca000f8e00ff */
[----:B------:R-:W-:Y:S01]  /*1900*/  IADD3 R8, -R8, UR5, RZ ;  /* 0x0000000508087c10 */ /* 0x000fe2000fffe1ff */
[----:B------:R-:W-:Y:S05]  /*1910*/  WARPSYNC.ALL ;  /* 0x0000000000007948 */ /* 0x000fea0003800000 */
[----:B------:R-:W-:Y:S01]  /*1920*/  ISETP.GE.AND P1, PT, R8, 0x1, PT ;  /* 0x000000010800780c */ /* 0x000fe20003f26270 */
[----:B------:R-:W3:Y:S01]  /*1930*/  LDL R4, [R1+0xac] ;  /* 0x0000ac0001047983 */ /* 0x000ee20000100800 */
[----:B------:R-:W-:Y:S01]  /*1940*/  UIADD3 UR4, UR61, 0x1c200, URZ ;  /* 0x0001c2003d047890 */ /* 0x000fe2000fffe03f */
[----:B0-----:R-:W-:Y:S01]  /*1950*/  WARPGROUP.ARRIVE ;  /* 0x00000000000079c5 */ /* 0x001fe20000000000 */
[----:B------:R-:W-:-:S02]  /*1960*/  ULOP3.LUT UR5, UR36, 0x10000, URZ, 0xfc, !UPT ;  /* 0x0001000024057892 */ /* 0x000fc4000f8efc3f */
[----:B------:R-:W-:Y:S01]  /*1970*/  USHF.R.U32.HI UR4, URZ, 0x4, UR4 ;  /* 0x000000043f047899 */ /* 0x000fe20008011604 */
[----:B------:R-:W-:Y:S01]  /*1980*/  UMOV UR13, 0xc0000010 ;  /* 0xc0000010000d7882 */ /* 0x000fe20000000000 */
[----:B------:R-:W-:Y:S02]  /*1990*/  UMOV UR15, 0xc0000010 ;  /* 0xc0000010000f7882 */ /* 0x000fe40000000000 */
[----:B------:R-:W-:Y:S01]  /*19a0*/  ULOP3.LUT UR4, UR4, 0x3fff, URZ, 0xc0, !UPT ;  /* 0x00003fff04047892 */ /* 0x000fe2000f8ec03f */
[----:B------:R-:W-:Y:S01]  /*19b0*/  IMAD.U32 R6, RZ, RZ, UR5 ;  /* 0x00000005ff067e24 */ /* 0x000fe2000f8e00ff */
[----:B------:R-:W-:Y:S01]  /*19c0*/  UMOV UR49, UR13 ;  /* 0x0000000d00317c82 */ /* 0x000fe20008000000 */
[----:B------:R-:W-:Y:S01]  /*19d0*/  UMOV UR51, 0xc0000010 ;  /* 0xc000001000337882 */ /* 0x000fe20000000000 */
[----:B------:R-:W-:Y:S01]  /*19e0*/  ULOP3.LUT UR7, UR4, 0x10000, URZ, 0xfc, !UPT ;  /* 0x0001000004077892 */ /* 0x000fe2000f8efc3f */
[----:B------:R-:W-:Y:S01]  /*19f0*/  UMOV UR57, UR13 ;  /* 0x0000000d00397c82 */ /* 0x000fe20008000000 */
[----:B------:R-:W-:Y:S01]  /*1a00*/  UMOV UR59, 0xc0000010 ;  /* 0xc0000010003b7882 */ /* 0x000fe20000000000 */
[----:B------:R-:W-:Y:S01]  /*1a10*/  UMOV UR17, UR13 ;  /* 0x0000000d00117c82 */ /* 0x000fe20008000000 */
[----:B------:R-:W-:-:S02]  /*1a20*/  UMOV UR19, 0xc0000010 ;  /* 0xc000001000137882 */ /* 0x000fc40000000000 */
[----:B------:R-:W-:Y:S01]  /*1a30*/  IMAD.U32 R7, RZ, RZ, UR7 ;  /* 0x00000007ff077e24 */ /* 0x000fe2000f8e00ff */
[----:B------:R-:W-:Y:S01]  /*1a40*/  UMOV UR9, UR13 ;  /* 0x0000000d00097c82 */ /* 0x000fe20008000000 */
[----:B------:R-:W-:Y:S01]  /*1a50*/  UMOV UR11, 0xc0000010 ;  /* 0xc0000010000b7882 */ /* 0x000fe20000000000 */
        /* <DEDUP_REMOVED lines=16> */
[----:B---3--:R-:W-:-:S13]  /*1b60*/  R2UR UR6, R4 ;  /* 0x00000000040672ca */ /* 0x008fda00000e0000 */
[----:B------:R-:W-:Y:S02]  /*1b70*/  ULEA UR12, UR6, UR5, 0x9 ;  /* 0x00000005060c7291 */ /* 0x000fe4000f8e483f */
[----:B------:R-:W-:Y:S01]  /*1b80*/  UIMAD UR14, UR6, 0x1e0, UR7 ;  /* 0x000001e0060e78a4 */ /* 0x000fe2000f8e0207 */
[----:B------:R-:W-:Y:S02]  /*1b90*/  UMOV UR5, UR13 ;  /* 0x0000000d00057c82 */ /* 0x000fe40008000000 */
[----:B------:R-:W-:Y:S01]  /*1ba0*/  UMOV UR7, UR51 ;  /* 0x0000003300077c82 */ /* 0x000fe20008000000 */
[----:B------:R-:W-:Y:S01]  /*1bb0*/  UIADD3 UR6, UR14, 0x20, URZ ;  /* 0x000000200e067890 */ /* 0x000fe2000fffe03f */
[----:B------:R-:W-:Y:S01]  /*1bc0*/  UMOV UR48, UR12 ;  /* 0x0000000c00307c82 */ /* 0x000fe20008000000 */
[----:B------:R-:W-:-:S03]  /*1bd0*/  UIADD3 UR58, UR14, 0x40, URZ ;  /* 0x000000400e3a7890 */ /* 0x000fc6000fffe03f */
[----:B------:R-:W-:Y:S01]  /*1be0*/  HGMMA.64x16x16.F32.BF16 R24, gdesc[UR12], RZ, !UPT, gsb0 ;  /* 0x002000000c1879f0 */ /* 0x000fe2000c0018ff */
[----:B------:R-:W-:Y:S01]  /*1bf0*/  UMOV UR56, UR12 ;  /* 0x0000000c00387c82 */ /* 0x000fe20008000000 */
[----:B------:R-:W-:Y:S01]  /*1c00*/  UMOV UR50, UR6 ;  /* 0x0000000600327c82 */ /* 0x000fe20008000000 */
[----:B------:R-:W-:Y:S01]  /*1c10*/  UIADD3 UR10, UR14, 0x60, URZ ;  /* 0x000000600e0a7890 */ /* 0x000fe2000fffe03f */
[----:B------:R-:W-:Y:S01]  /*1c20*/  UMOV UR6, UR50 ;  /* 0x0000003200067c82 */ /* 0x000fe20008000000 */
[----:B------:R-:W-:Y:S01]  /*1c30*/  UMOV UR4, UR12 ;  /* 0x0000000c00047c82 */ /* 0x000fe20008000000 */
[----:B------:R-:W-:Y:S01]  /*1c40*/  UIADD3 UR18, UR14, 0x80, URZ ;  /* 0x000000800e127890 */ /* 0x000fe2000fffe03f */
        /* <DEDUP_REMOVED lines=18> */
[----:B------:R-:W-:-:S02]  /*1d70*/  WARPGROUP.DEPBAR.LE gsb0, 0x0 ;  /* 0x00008000000079c5 */ /* 0x000fc40000010000 */
[----:B------:R-:W-:Y:S04]  /*1d80*/  STL.64 [R1+0x60], R24 ;  /* 0x0000601801007387 */ /* 0x000fe80000100a00 */
[----:B------:R-:W-:Y:S04]  /*1d90*/  STL.64 [R1+0x68], R26 ;  /* 0x0000681a01007387 */ /* 0x000fe80000100a00 */
[----:B------:R-:W-:Y:S04]  /*1da0*/  STL.64 [R1+0x70], R28 ;  /* 0x0000701c01007387 */ /* 0x000fe80000100a00 */
[----:B------:R0:W-:Y:S02]  /*1db0*/  STL.64 [R1+0x78], R30 ;  /* 0x0000781e01007387 */ /* 0x0001e40000100a00 */
[----:B0-----:R-:W-:-:S06]  /*1dc0*/  WARPGROUP.ARRIVE ;  /* 0x00000000000079c5 */ /* 0x001fcc0000000000 */
[----:B------:R-:W-:Y:S01]  /*1dd0*/  HGMMA.64x16x16.F32.BF16 R24, gdesc[UR48], RZ, !UPT, gsb0 ;  /* 0x00200000301879f0 */ /* 0x000fe2000c0018ff */
[----:B------:R-:W-:Y:S01]  /*1de0*/  UIADD3 UR50, UR14, 0x1a0, URZ ;  /* 0x000001a00e327890 */ /* 0x000fe2000fffe03f */
[----:B------:R-:W-:Y:S01]  /*1df0*/  UMOV UR48, UR12 ;  /* 0x0000000c00307c82 */ /* 0x000fe20008000000 */
[----:B------:R-:W-:Y:S01]  /*1e00*/  UMOV UR49, UR13 ;  /* 0x0000000d00317c82 */ /* 0x000fe20008000000 */
[----:B------:R-:W-:Y:S01]  /*1e10*/  UMOV UR51, 0xc0000010 ;  /* 0xc000001000337882 */ /* 0x000fe20000000000 */
[----:B------:R-:W-:Y:S02]  /*1e20*/  WARPGROUP.DEPBAR.LE gsb0, 0x0 ;  /* 0x00008000000079c5 */ /* 0x000fe40000010000 */
[----:B------:R-:W-:Y:S01]  /*1e30*/  WARPGROUP.ARRIVE ;  /* 0x00000000000079c5 */ /* 0x000fe20000000000 */
[----:B------:R-:W-:Y:S04]  /*1e40*/  STL.64 [R1+0x20], R24 ;  /* 0x0000201801007387 */ /* 0x000fe80000100a00 */
[----:B------:R-:W-:Y:S01]  /*1e50*/  STL.64 [R1+0x28], R26 ;  /* 0x0000281a01007387 */ /* 0x000fe20000100a00 */
[----:B------:R-:W-:Y:S01]  /*1e60*/  HGMMA.64x16x16.F32.BF16 R224, gdesc[UR56], RZ, !UPT, gsb0 ;  /* 0x0020000038e079f0 */ /* 0x000fe2000c0018ff */
[----:B------:R-:W-:Y:S01]  /*1e70*/  UMOV UR56, UR6 ;  /* 0x0000000600387c82 */ /* 0x000fe20008000000 */
[----:B------:R-:W-:Y:S01]  /*1e80*/  UMOV UR57, UR7 ;  /* 0x0000000700397c82 */ /* 0x000fe20008000000 */
[----:B------:R-:W-:Y:S01]  /*1e90*/  UMOV UR6, UR10 ;  /* 0x0000000a00067c82 */ /* 0x000fe20008000000 */
[----:B------:R-:W-:Y:S01]  /*1ea0*/  UMOV UR7, 0xc0000010 ;  /* 0xc000001000077882 */ /* 0x000fe20000000000 */
[----:B------:R-:W-:Y:S01]  /*1eb0*/  UMOV UR10, UR22 ;  /* 0x00000016000a7c82 */ /* 0x000fe20008000000 */
[----:B------:R-:W-:Y:S04]  /*1ec0*/  STL.64 [R1+0x30], R28 ;  /* 0x0000301c01007387 */ /* 0x000fe80000100a00 */
[----:B------:R0:W-:Y:S01]  /*1ed0*/  STL.64 [R1+0x38], R30 ;  /* 0x0000381e01007387 */ /* 0x0001e20000100a00 */
[----:B------:R-:W-:-:S02]  /*1ee0*/  WARPGROUP.DEPBAR.LE gsb0, 0x0 ;  /* 0x00008000000079c5 */ /* 0x000fc40000010000 */
[----:B------:R-:W-:Y:S01]  /*1ef0*/  WARPGROUP.ARRIVE ;  /* 0x00000000000079c5 */ /* 0x000fe20000000000 */
[----:B------:R-:W-:Y:S04]  /*1f00*/  STL.64 [R1+0xc8], R230 ;  /* 0x0000c8e601007387 */ /* 0x000fe80000100a00 */
[----:B------:R3:W-:Y:S01]  /*1f10*/  STL.64 [R1+0xc0], R228 ;  /* 0x0000c0e401007387 */ /* 0x0007e20000100a00 */
[----:B------:R-:W-:Y:S01]  /*1f20*/  HGMMA.64x16x16.F32.BF16 R208, gdesc[UR4], RZ, !UPT, gsb0 ;  /* 0x0020000004d079f0 */ /* 0x000fe2000c0018ff */
[----:B------:R-:W-:-:S07]  /*1f30*/  UIADD3 UR4, UR14, 0xc0, URZ ;  /* 0x000000c00e047890 */ /* 0x000fce000fffe03f */
[----:B------:R-:W-:Y:S01]  /*1f40*/  UMOV UR22, UR4 ;  /* 0x0000000400167c82 */ /* 0x000fe20008000000 */
[----:B------:R-:W-:Y:S01]  /*1f50*/  UIADD3 UR4, UR12, 0x100, URZ ;  /* 0x000001000c047890 */ /* 0x000fe2000fffe03f */
[----:B------:R-:W-:Y:S02]  /*1f60*/  WARPGROUP.DEPBAR.LE gsb0, 0x0 ;  /* 0x00008000000079c5 */ /* 0x000fe40000010000 */
[----:B------:R-:W-:-:S06]  /*1f70*/  WARPGROUP.ARRIVE ;  /* 0x00000000000079c5 */ /* 0x000fcc0000000000 */
[----:B------:R-:W-:Y:S03]  /*1f80*/  HGMMA.64x16x16.F32.BF16 R192, gdesc[UR16], RZ, !UPT, gsb0 ;  /* 0x0020000010c079f0 */ /* 0x000fe6000c0018ff */
        /* <DEDUP_REMOVED lines=29> */
[----:B------:R-:W-:Y:S01]  /*2160*/  HGMMA.64x16x16.F32.BF16 R32, gdesc[UR52], RZ, !UPT, gsb0 ;  /* 0x00200000342079f0 */ /* 0x000fe2000c0018ff */
[----:B------:R-:W-:Y:S01]  /*2170*/  UMOV UR52, UR4 ;  /* 0x0000000400347c82 */ /* 0x000fe20008000000 */
[----:B------:R-:W-:Y:S01]  /*2180*/  UMOV UR53, 0xc0000010 ;  /* 0xc000001000357882 */ /* 0x000fe20000000000 */
[----:B------:R-:W-:Y:S01]  /*2190*/  UMOV UR48, UR52 ;  /* 0x0000003400307c82 */ /* 0x000fe20008000000 */
        /* <DEDUP_REMOVED lines=23> */
[----:B------:R-:W-:-:S02]  /*2310*/  WARPGROUP.DEPBAR.LE gsb0, 0x0 ;  /* 0x00008000000079c5 */ /* 0x000fc40000010000 */
[----:B0-----:R-:W-:-:S06]  /*2320*/  WARPGROUP.ARRIVE ;  /* 0x00000000000079c5 */ /* 0x001fcc0000000000 */
[----:B------:R-:W-:Y:S01]  /*2330*/  HGMMA.64x16x16.F32.BF16 R24, gdesc[UR52], RZ, !UPT, gsb0 ;  /* 0x00200000341879f0 */ /* 0x000fe2000c0018ff */
[----:B------:R-:W-:Y:S01]  /*2340*/  UMOV UR54, UR56 ;  /* 0x0000003800367c82 */ /* 0x000fe20008000000 */
[----:B------:R-:W-:Y:S01]  /*2350*/  UMOV UR55, UR57 ;  /* 0x0000003900377c82 */ /* 0x000fe20008000000 */
[----:B------:R-:W-:Y:S01]  /*2360*/  UMOV UR56, UR52 ;  /* 0x0000003400387c82 */ /* 0x000fe20008000000 */
[----:B------:R-:W-:Y:S01]  /*2370*/  UMOV UR57, UR53 ;  /* 0x0000003500397c82 */ /* 0x000fe20008000000 */
        /* <DEDUP_REMOVED lines=41> */
[----:B---3--:R-:W-:-:S06]  /*2610*/  WARPGROUP.ARRIVE ;  /* 0x00000000000079c5 */ /* 0x008fcc0000000000 */
[----:B------:R-:W-:Y:S03]  /*2620*/  HGMMA.64x16x16.F32.BF16 R228, gdesc[UR8], RZ, !UPT, gsb0 ;  /* 0x0020000008e479f0 */ /* 0x000fe6000c0018ff */
[----:B------:R-:W-:Y:S02]  /*2630*/  WARPGROUP.DEPBAR.LE gsb0, 0x0 ;  /* 0x00008000000079c5 */ /* 0x000fe40000010000 */
[----:B------:R-:W-:Y:S04]  /*2640*/  STL.64 [R1], R228 ;  /* 0x000000e401007387 */ /* 0x000fe80000100a00 */
[----:B------:R-:W-:Y:S04]  /*2650*/  STL.64 [R1+0x8], R230 ;  /* 0x000008e601007387 */ /* 0x000fe80000100a00 */
[----:B------:R-:W-:Y:S04]  /*2660*/  STL.64 [R1+0x10], R232 ;  /* 0x000010e801007387 */ /* 0x000fe80000100a00 */
[----:B------:R0:W-:Y:S02]  /*2670*/  STL.64 [R1+0x18], R234 ;  /* 0x000018ea01007387 */ /* 0x0001e40000100a00 */
[----:B0-----:R-:W-:-:S06]  /*2680*/  WARPGROUP.ARRIVE ;  /* 0x00000000000079c5 */ /* 0x001fcc0000000000 */
[----:B------:R-:W-:Y:S03]  /*2690*/  HGMMA.64x16x16.F32.BF16 R228, gdesc[UR12], RZ, !UPT, gsb0 ;  /* 0x002000000ce479f0 */ /* 0x000fe6000c0018ff */
[----:B------:R-:W-:Y:S02]  /*26a0*/  WARPGROUP.DEPBAR.LE gsb0, 0x0 ;  /* 0x00008000000079c5 */ /* 0x000fe40000010000 */
[----:B------:R-:W-:Y:S04]  /*26b0*/  STL.64 [R1+0x40], R228 ;  /* 0x000040e401007387 */ /* 0x000fe80000100a00 */
[----:B------:R0:W-:Y:S04]  /*26c0*/  STL.64 [R1+0x48], R230 ;  /* 0x000048e601007387 */ /* 0x0001e80000100a00 */
[----:B------:R3:W-:Y:S04]  /*26d0*/  STL.64 [R1+0x50], R232 ;  /* 0x000050e801007387 */ /* 0x0007e80000100a00 */
[----:B------:R3:W-:Y:S04]  /*26e0*/  STL.64 [R1+0x58], R234 ;  /* 0x000058ea01007387 */ /* 0x0007e80000100a00 */
[----:B0-----:R3:W5:Y:S04]  /*26f0*/  LDL.LU.64 R230, [R1+0xc8] ;  /* 0x0000c80001e67983 */ /* 0x0017680000300a00 */
[----:B------:R3:W5:Y:S01]  /*2700*/  LDL.LU.64 R228, [R1+0xc0] ;  /* 0x0000c00001e47983 */ /* 0x0007620000300a00 */
[----:B------:R-:W-:Y:S05]  /*2710*/  @!P1 BRA `(.L_x_23) ;  /* 0x0000001000a09947 */ /* 0x000fea0003800000 */
[----:B-12---:R-:W2:Y:S01]  /*2720*/  LDL R0, [R1+0xb8] ;  /* 0x0000b80001007983 */ /* 0x006ea20000100800 */
[----:B------:R-:W-:Y:S01]  /*2730*/  R2UR UR5, R4 ;  /* 0x00000000040572ca */ /* 0x000fe200000e0000 */
[----:B------:R-:W-:-:S12]  /*2740*/  IMAD.MOV.U32 R3, RZ, RZ, R8 ;  /* 0x000000ffff037224 */ /* 0x000fd800078e0008 */
[----:B------:R-:W-:-:S04]  /*2750*/  UIADD3 UR60, UR5, 0x1, URZ ;  /* 0x00000001053c7890 */ /* 0x000fc8000fffe03f */
[----:B------:R-:W-:-:S04]  /*2760*/  UISETP.NE.AND UP0, UPT, UR60, 0xe, UPT ;  /* 0x0000000e3c00788c */ /* 0x000fc8000bf05270 */
[----:B------:R-:W-:Y:S02]  /*2770*/  USEL UR4, URZ, 0x1, UP0 ;  /* 0x000000013f047887 */ /* 0x000fe40008000000 */
[----:B------:R-:W-:Y:S01]  /*2780*/  USEL UR60, UR60, URZ, UP0 ;  /* 0x0000003f3c3c7287 */ /* 0x000fe20008000000 */
[----:B--2---:R-:W-:Y:S01]  /*2790*/  R2UR UR6, R0 ;  /* 0x00000000000672ca */ /* 0x004fe200000e0000 */
[----:B------:R-:W-:-:S12]  /*27a0*/  IMAD.U32 R0, RZ, RZ, UR5 ;  /* 0x00000005ff007e24 */ /* 0x000fd8000f8e00ff */
[----:B------:R-:W-:-:S06]  /*27b0*/  ULOP3.LUT UR4, UR6, UR4, URZ, 0x3c, !UPT ;  /* 0x0000000406047292 */ /* 0x000fcc000f8e3c3f */
[----:B------:R-:W-:-:S07]  /*27c0*/  IMAD.U32 R4, RZ, RZ, UR4 ;  /* 0x00000004ff047e24 */ /* 0x000fce000f8e00ff */
.L_x_30:
[----:B0----5:R-:W-:Y:S05]  /*27d0*/  @!P0 BRA `(.L_x_24) ;  /* 0x0000000000048947 */ /* 0x021fea0003800000 */
[----:B------:R-:W-:Y:S01]  /*27e0*/  BPT.TRAP 0x1 ;  /* 0x000000040000795c */ /* 0x000fe20000300000 */
.L_x_24:
[----:B------:R-:W-:Y:S01]  /*27f0*/  ULEA UR4, UR60, UR61, 0x3 ;  /* 0x0000003d3c047291 */ /* 0x000fe2000f8e183f */
[----:B------:R-:W-:-:S08]  /*2800*/  SHF.L.U32 R5, R4, 0x1f, RZ ;  /* 0x0000001f04057819 */ /* 0x000fd000000006ff */
[----:B------:R0:W1:Y:S01]  /*2810*/  SYNCS.PHASECHK.TRANS64.TRYWAIT P1, [UR4], R5 ;  /* 0x00000005ff0075a7 */ /* 0x0000620008020144 */
[----:B------:R-:W-:Y:S05]  /*2820*/  @!P0 BRA `(.L_x_25) ;  /* 0x0000000000048947 */ /* 0x000fea0003800000 */
[----:B------:R-:W-:Y:S01]  /*2830*/  BPT.TRAP 0x1 ;  /* 0x000000040000795c */ /* 0x000fe20000300000 */
.L_x_25:
[----:B-1----:R-:W-:Y:S05]  /*2840*/  @P1 BRA `(.L_x_26) ;  /* 0x0000000000081947 */ /* 0x002fea0003800000 */
[----:B------:R-:W1:Y:S02]  /*2850*/  SYNCS.PHASECHK.TRANS64.TRYWAIT P1, [UR4], R5 ;  /* 0x00000005ff0075a7 */ /* 0x000e640008020144 */
[----:B-1----:R-:W-:Y:S05]  /*2860*/  @!P1 BRA `(.L_x_27) ;  /* 0x0000014000cc9947 */ /* 0x002fea0003800000 */
.L_x_26:
[----:B------:R-:W-:Y:S04]  /*2870*/  STL.64 [R1+0x128], R206 ;  /* 0x000128ce01007387 */ /* 0x000fe80000100a00 */
[----:B------:R-:W-:Y:S04]  /*2880*/  STL.64 [R1+0x120], R204 ;  /* 0x000120cc01007387 */ /* 0x000fe80000100a00 */
[----:B------:R-:W-:Y:S04]  /*2890*/  STL.64 [R1+0x118], R202 ;  /* 0x000118ca01007387 */ /* 0x000fe80000100a00 */
[----:B------:R2:W-:Y:S04]  /*28a0*/  STL.64 [R1+0x110], R200 ;  /* 0x000110c801007387 */ /* 0x0005e80000100a00 */
[----:B--2---:R-:W2:Y:S04]  /*28b0*/  LDL.LU.64 R200, [R1+0x60] ;  /* 0x0000600001c87983 */ /* 0x004ea80000300a00 */
[----:B------:R-:W2:Y:S04]  /*28c0*/  LDL.LU.64 R202, [R1+0x68] ;  /* 0x0000680001ca7983 */ /* 0x000ea80000300a00 */
[----:B------:R-:W2:Y:S04]  /*28d0*/  LDL.LU.64 R204, [R1+0x70] ;  /* 0x0000700001cc7983 */ /* 0x000ea80000300a00 */
[----:B------:R-:W2:Y:S04]  /*28e0*/  LDL.LU.64 R206, [R1+0x78] ;  /* 0x0000780001ce7983 */ /* 0x000ea80000300a00 */
[----:B------:R-:W-:Y:S04]  /*28f0*/  STL.64 [R1+0x108], R222 ;  /* 0x000108de01007387 */ /* 0x000fe80000100a00 */
[----:B------:R-:W-:Y:S04]  /*2900*/  STL.64 [R1+0x100], R220 ;  /* 0x000100dc01007387 */ /* 0x000fe80000100a00 */
[----:B------:R-:W-:Y:S04]  /*2910*/  STL.64 [R1+0xf8], R218 ;  /* 0x0000f8da01007387 */ /* 0x000fe80000100a00 */
[----:B------:R4:W-:Y:S04]  /*2920*/  STL.64 [R1+0xf0], R216 ;  /* 0x0000f0d801007387 */ /* 0x0009e80000100a00 */
[----:B----4-:R-:W4:Y:S04]  /*2930*/  LDL.LU.64 R216, [R1+0x20] ;  /* 0x0000200001d87983 */ /* 0x010f280000300a00 */
[----:B------:R-:W4:Y:S04]  /*2940*/  LDL.LU.64 R218, [R1+0x28] ;  /* 0x0000280001da7983 */ /* 0x000f280000300a00 */
[----:B------:R-:W4:Y:S04]  /*2950*/  LDL.LU.64 R220, [R1+0x30] ;  /* 0x0000300001dc7983 */ /* 0x000f280000300a00 */
[----:B------:R-:W4:Y:S01]  /*2960*/  LDL.LU.64 R222, [R1+0x38] ;  /* 0x0000380001de7983 */ /* 0x000f220000300a00 */
[----:B------:R-:W-:Y:S01]  /*2970*/  R2UR UR4, R6 ;  /* 0x00000000060472ca */ /* 0x000fe200000e0000 */
[----:B------:R-:W-:Y:S01]  /*2980*/  UMOV UR7, 0xc0000010 ;  /* 0xc000001000077882 */ /* 0x000fe20000000000 */
[----:B------:R-:W-:-:S11]  /*2990*/  R2UR UR5, R7 ;  /* 0x00000000070572ca */ /* 0x000fd600000e0000 */
[----:B------:R-:W-:Y:S02]  /*29a0*/  ULEA UR4, UR60, UR4, 0x9 ;  /* 0x000000043c047291 */ /* 0x000fe4000f8e483f */
[----:B------:R-:W-:-:S03]  /*29b0*/  UIMAD UR6, UR60, 0x1e0, UR5 ;  /* 0x000001e03c0678a4 */ /* 0x000fc6000f8e0205 */
[----:B------:R-:W-:Y:S01]  /*29c0*/  UMOV UR5, 0xc0000010 ;  /* 0xc000001000057882 */ /* 0x000fe20000000000 */
[----:B------:R-:W-:Y:S01]  /*29d0*/  UIADD3 UR8, UR6, 0x20, URZ ;  /* 0x0000002006087890 */ /* 0x000fe2000fffe03f */
[----:B------:R-:W-:Y:S01]  /*29e0*/  UMOV UR16, UR4 ;  /* 0x0000000400107c82 */ /* 0x000fe20008000000 */
[----:B------:R-:W-:Y:S01]  /*29f0*/  UMOV UR17, UR5 ;  /* 0x0000000500117c82 */ /* 0x000fe20008000000 */
[----:B------:R-:W-:Y:S01]  /*2a00*/  UMOV UR19, 0xc0000010 ;  /* 0xc000001000137882 */ /* 0x000fe20000000000 */
[----:B------:R-:W-:-:S03]  /*2a10*/  UIADD3 UR10, UR6, 0x40, URZ ;  /* 0x00000040060a7890 */ /* 0x000fc6000fffe03f */
[----:B------:R-:W-:Y:S01]  /*2a20*/  UMOV UR18, UR8 ;  /* 0x0000000800127c82 */ /* 0x000fe20008000000 */
[----:B------:R-:W-:Y:S01]  /*2a30*/  UMOV UR8, UR4 ;  /* 0x0000000400087c82 */ /* 0x000fe20008000000 */
[----:B------:R-:W-:Y:S01]  /*2a40*/  UMOV UR9, UR5 ;  /* 0x0000000500097c82 */ /* 0x000fe20008000000 */
[----:B------:R-:W-:Y:S01]  /*2a50*/  UMOV UR11, 0xc0000010 ;  /* 0xc0000010000b7882 */ /* 0x000fe20000000000 */
[----:B------:R-:W-:Y:S01]  /*2a60*/  UIADD3 UR14, UR6, 0x60, URZ ;  /* 0x00000060060e7890 */ /* 0x000fe2000fffe03f */
[----:B------:R-:W-:Y:S01]  /*2a70*/  UMOV UR12, UR4 ;  /* 0x00000004000c7c82 */ /* 0x000fe20008000000 */
[----:B------:R-:W-:Y:S01]  /*2a80*/  UMOV UR13, UR5 ;  /* 0x00000005000d7c82 */ /* 0x000fe20008000000 */
[----:B------:R-:W-:Y:S01]  /*2a90*/  UMOV UR15, 0xc0000010 ;  /* 0xc0000010000f7882 */ /* 0x000fe20000000000 */
[----:B--2---:R-:W-:-:S06]  /*2aa0*/  WARPGROUP.ARRIVE ;  /* 0x00000000000079c5 */ /* 0x004fcc0000000000 */
[----:B------:R-:W-:Y:S03]  /*2ab0*/  HGMMA.64x16x16.F32.BF16 R200, gdesc[UR4], R200, gsb0 ;  /* 0x0020000004c879f0 */ /* 0x000fe600080018c8 */
[----:B------:R-:W-:Y:S02]  /*2ac0*/  WARPGROUP.DEPBAR.LE gsb0, 0x0 ;  /* 0x00008000000079c5 */ /* 0x000fe40000010000 */
[----:B----4-:R-:W-:Y:S01]  /*2ad0*/  WARPGROUP.ARRIVE ;  /* 0x00000000000079c5 */ /* 0x010fe20000000000 */
[----:B------:R-:W-:Y:S01]  /*2ae0*/  UIADD3 UR22, UR6, 0xa0, URZ ;  /* 0x000000a006167890 */ /* 0x000fe2000fffe03f */
[----:B------:R-:W-:Y:S04]  /*2af0*/  STL.64 [R1+0x60], R200 ;  /* 0x000060c801007387 */ /* 0x000fe80000100a00 */
[----:B------:R-:W-:Y:S01]  /*2b00*/  HGMMA.64x16x16.F32.BF16 R216, gdesc[UR16], R216, gsb0 ;  /* 0x0020000010d879f0 */ /* 0x000fe200080018d8 */
[----:B------:R-:W-:Y:S01]  /*2b10*/  UMOV UR20, UR4 ;  /* 0x0000000400147c82 */ /* 0x000fe20008000000 */
[----:B------:R-:W-:Y:S01]  /*2b20*/  UMOV UR21, UR5 ;  /* 0x0000000500157c82 */ /* 0x000fe20008000000 */
[----:B------:R-:W-:Y:S01]  /*2b30*/  UMOV UR23, 0xc0000010 ;  /* 0xc000001000177882 */ /* 0x000fe20000000000 */
[----:B------:R-:W-:Y:S01]  /*2b40*/  UIADD3 UR26, UR6, 0xc0, URZ ;  /* 0x000000c0061a7890 */ /* 0x000fe2000fffe03f */
[----:B------:R-:W-:Y:S01]  /*2b50*/  STL.64 [R1+0x68], R202 ;  /* 0x000068ca01007387 */ /* 0x000fe20000100a00 */
[----:B------:R-:W-:Y:S01]  /*2b60*/  UMOV UR16, UR18 ;  /* 0x0000001200107c82 */ /* 0x000fe20008000000 */
[----:B------:R-:W-:-:S02]  /*2b70*/  WARPGROUP.DEPBAR.LE gsb0, 0x0 ;  /* 0x00008000000079c5 */ /* 0x000fc40000010000 */
[----:B-----5:R-:W-:Y:S01]  /*2b80*/  WARPGROUP.ARRIVE ;  /* 0x00000000000079c5 */ /* 0x020fe20000000000 */
[----:B------:R-:W-:Y:S01]  /*2b90*/  UMOV UR17, UR19 ;  /* 0x0000001300117c82 */ /* 0x000fe20008000000 */
[----:B------:R-:W-:Y:S01]  /*2ba0*/  UMOV UR24, UR4 ;  /* 0x0000000400187c82 */ /* 0x000fe20008000000 */
[----:B------:R-:W-:Y:S01]  /*2bb0*/  UMOV UR25, UR5 ;  /* 0x0000000500197c82 */ /* 0x000fe20008000000 */
[----:B------:R-:W-:Y:S01]  /*2bc0*/  UMOV UR27, 0xc0000010 ;  /* 0xc0000010001b7882 */ /* 0x000fe20000000000 */
[----:B------:R-:W-:Y:S01]  /*2bd0*/  UIADD3 UR30, UR6, 0xe0, URZ ;  /* 0x000000e0061e7890 */ /* 0x000fe2000fffe03f */
[----:B------:R-:W-:Y:S01]  /*2be0*/  HGMMA.64x16x16.F32.BF16 R224, gdesc[UR8], R224, gsb0 ;  /* 0x0020000008e079f0 */ /* 0x000fe200080018e0 */
[----:B------:R-:W-:Y:S01]  /*2bf0*/  UMOV UR28, UR4 ;  /* 0x00000004001c7c82 */ /* 0x000fe20008000000 */
[----:B------:R-:W-:Y:S01]  /*2c00*/  UMOV UR29, UR5 ;  /* 0x00000005001d7c82 */ /* 0x000fe20008000000 */
[----:B------:R-:W-:Y:S01]  /*2c10*/  UMOV UR31, 0xc0000010 ;  /* 0xc0000010001f7882 */ /* 0x000fe20000000000 */
[----:B------:R-:W-:Y:S01]  /*2c20*/  UIADD3 UR34, UR6, 0x100, URZ ;  /* 0x0000010006227890 */ /* 0x000fe2000fffe03f */
[----:B------:R-:W-:Y:S01]  /*2c30*/  STL.64 [R1+0x70], R204 ;  /* 0x000070cc01007387 */ /* 0x000fe20000100a00 */
[----:B------:R-:W-:Y:S01]  /*2c40*/  UIADD3 UR18, UR6, 0x80, URZ ;  /* 0x0000008006127890 */ /* 0x000fe2000fffe03f */
[----:B------:R-:W-:Y:S01]  /*2c50*/  UMOV UR19, 0xc0000010 ;  /* 0xc000001000137882 */ /* 0x000fe20000000000 */
[----:B------:R-:W-:Y:S01]  /*2c60*/  UMOV UR32, UR4 ;  /* 0x0000000400207c82 */ /* 0x000fe20008000000 */
[----:B------:R-:W-:Y:S01]  /*2c70*/  UMOV UR33, UR5 ;  /* 0x0000000500217c82 */ /* 0x000fe20008000000 */
[----:B------:R-:W-:Y:S01]  /*2c80*/  UMOV UR35, 0xc0000010 ;  /* 0xc000001000237882 */ /* 0x000fe20000000000 */
[----:B------:R-:W-:Y:S01]  /*2c90*/  UIADD3 UR38, UR6, 0x120, URZ ;  /* 0x0000012006267890 */ /* 0x000fe2000fffe03f */
[----:B------:R2:W-:Y:S01]  /*2ca0*/  STL.64 [R1+0x78], R206 ;  /* 0x000078ce01007387 */ /* 0x0005e20000100a00 */
[----:B------:R-:W-:Y:S01]  /*2cb0*/  UMOV UR36, UR4 ;  /* 0x0000000400247c82 */ /* 0x000fe20008000000 */
[----:B------:R-:W-:Y:S01]  /*2cc0*/  UMOV UR37, UR5 ;  /* 0x0000000500257c82 */ /* 0x000fe20008000000 */
[----:B------:R-:W-:Y:S01]  /*2cd0*/  UMOV UR39, 0xc0000010 ;  /* 0xc000001000277882 */ /* 0x000fe20000000000 */
[----:B------:R-:W-:Y:S01]  /*2ce0*/  UIADD3 UR42, UR6, 0x140, URZ ;  /* 0x00000140062a7890 */ /* 0x000fe2000fffe03f */
        /* <DEDUP_REMOVED lines=8> */
[----:B--2---:R-:W2:Y:S01]  /*2d70*/  LDL.LU.64 R206, [R1+0x128] ;  /* 0x0001280001ce7983 */ /* 0x004ea20000300a00 */
[----:B------:R-:W-:Y:S01]  /*2d80*/  UMOV UR48, UR4 ;  /* 0x0000000400307c82 */ /* 0x000fe20008000000 */
[----:B------:R-:W-:Y:S01]  /*2d90*/  UMOV UR49, UR5 ;  /* 0x0000000500317c82 */ /* 0x000fe20008000000 */
[----:B------:R-:W-:Y:S01]  /*2da0*/  UMOV UR51, 0xc0000010 ;  /* 0xc000001000337882 */ /* 0x000fe20000000000 */
[----:B------:R-:W-:Y:S01]  /*2db0*/  UIADD3 UR54, UR6, 0x1a0, URZ ;  /* 0x000001a006367890 */ /* 0x000fe2000fffe03f */
[----:B------:R-:W2:Y:S01]  /*2dc0*/  LDL.LU.64 R204, [R1+0x120] ;  /* 0x0001200001cc7983 */ /* 0x000ea20000300a00 */
        /* <DEDUP_REMOVED lines=9> */
[----:B------:R-:W2:Y:S04]  /*2e60*/  LDL.LU.64 R200, [R1+0x110] ;  /* 0x0001100001c87983 */ /* 0x000ea80000300a00 */
[----:B------:R-:W-:Y:S04]  /*2e70*/  STL.64 [R1+0x20], R216 ;  /* 0x000020d801007387 */ /* 0x000fe80000100a00 */
[----:B------:R-:W-:Y:S01]  /*2e80*/  STL.64 [R1+0x28], R218 ;  /* 0x000028da01007387 */ /* 0x000fe20000100a00 */
[----:B------:R-:W-:-:S02]  /*2e90*/  WARPGROUP.DEPBAR.LE gsb0, 0x0 ;  /* 0x00008000000079c5 */ /* 0x000fc40000010000 */
[----:B------:R-:W-:Y:S01]  /*2ea0*/  WARPGROUP.ARRIVE ;  /* 0x00000000000079c5 */ /* 0x000fe20000000000 */
[----:B------:R-:W-:Y:S04]  /*2eb0*/  STL.64 [R1+0x30], R220 ;  /* 0x000030dc01007387 */ /* 0x000fe80000100a00 */
[----:B------:R4:W-:Y:S01]  /*2ec0*/  STL.64 [R1+0x38], R222 ;  /* 0x000038de01007387 */ /* 0x0009e20000100a00 */
[----:B------:R-:W-:Y:S01]  /*2ed0*/  HGMMA.64x16x16.F32.BF16 R208, gdesc[UR12], R208, gsb0 ;  /* 0x002000000cd079f0 */ /* 0x000fe200080018d0 */
[----:B------:R-:W-:Y:S01]  /*2ee0*/  UMOV UR12, UR16 ;  /* 0x00000010000c7c82 */ /* 0x000fe20008000000 */
[----:B------:R-:W-:Y:S01]  /*2ef0*/  UMOV UR13, UR17 ;  /* 0x00000011000d7c82 */ /* 0x000fe20008000000 */
[----:B------:R-:W-:Y:S01]  /*2f00*/  UMOV UR16, UR4 ;  /* 0x0000000400107c82 */ /* 0x000fe20008000000 */
[----:B------:R-:W-:Y:S01]  /*2f10*/  UMOV UR17, UR5 ;  /* 0x0000000500117c82 */ /* 0x000fe20008000000 */
[----:B----4-:R-:W4:Y:S04]  /*2f20*/  LDL.LU.64 R222, [R1+0x108] ;  /* 0x0001080001de7983 */ /* 0x010f280000300a00 */
[----:B------:R-:W4:Y:S04]  /*2f30*/  LDL.LU.64 R220, [R1+0x100] ;  /* 0x0001000001dc7983 */ /* 0x000f280000300a00 */
[----:B------:R-:W4:Y:S04]  /*2f40*/  LDL.LU.64 R218, [R1+0xf8] ;  /* 0x0000f80001da7983 */ /* 0x000f280000300a00 */
[----:B------:R-:W4:Y:S04]  /*2f50*/  LDL.LU.64 R216, [R1+0xf0] ;  /* 0x0000f00001d87983 */ /* 0x000f280000300a00 */
[----:B------:R-:W-:Y:S04]  /*2f60*/  STL.64 [R1+0xc8], R230 ;  /* 0x0000c8e601007387 */ /* 0x000fe80000100a00 */
[----:B------:R0:W-:Y:S04]  /*2f70*/  STL.64 [R1+0xc0], R228 ;  /* 0x0000c0e401007387 */ /* 0x0001e80000100a00 */
[----:B0-----:R-:W3:Y:S04]  /*2f80*/  LDL.LU.64 R228, [R1+0x40] ;  /* 0x0000400001e47983 */ /* 0x001ee80000300a00 */
[----:B------:R-:W2:Y:S01]  /*2f90*/  LDL.LU.64 R230, [R1+0x48] ;  /* 0x0000480001e67983 */ /* 0x000ea20000300a00 */
[----:B------:R-:W-:-:S02]  /*2fa0*/  WARPGROUP.DEPBAR.LE gsb0, 0x0 ;  /* 0x00008000000079c5 */ /* 0x000fc40000010000 */
[----:B------:R-:W-:-:S06]  /*2fb0*/  WARPGROUP.ARRIVE ;  /* 0x00000000000079c5 */ /* 0x000fcc0000000000 */
[----:B------:R-:W-:Y:S03]  /*2fc0*/  HGMMA.64x16x16.F32.BF16 R192, gdesc[UR16], R192, gsb0 ;  /* 0x0020000010c079f0 */ /* 0x000fe600080018c0 */
[----:B------:R-:W-:Y:S02]  /*2fd0*/  WARPGROUP.DEPBAR.LE gsb0, 0x0 ;  /* 0x00008000000079c5 */ /* 0x000fe40000010000 */
        /* <DEDUP_REMOVED lines=10> */
[----:B------:R-:W-:Y:S01]  /*3080*/  HGMMA.64x16x16.F32.BF16 R128, gdesc[UR32], R128, gsb0 ;  /* 0x00200000208079f0 */ /* 0x000fe20008001880 */
[----:B--2---:R-:W-:Y:S04]  /*3090*/  STL.64 [R1+0xe8], R230 ;  /* 0x0000e8e601007387 */ /* 0x004fe80000100a00 */
[----:B---3--:R-:W-:Y:S01]  /*30a0*/  STL.64 [R1+0xe0], R228 ;  /* 0x0000e0e401007387 */ /* 0x008fe20000100a00 */
[----:B------:R-:W-:Y:S02]  /*30b0*/  WARPGROUP.DEPBAR.LE gsb0, 0x0 ;  /* 0x00008000000079c5 */ /* 0x000fe40000010000 */
[----:B------:R-:W-:Y:S01]  /*30c0*/  WARPGROUP.ARRIVE ;  /* 0x00000000000079c5 */ /* 0x000fe20000000000 */
[----:B------:R-:W-:Y:S04]  /*30d0*/  STL.64 [R1+0xd8], R226 ;  /* 0x0000d8e201007387 */ /* 0x000fe80000100a00 */
[----:B------:R0:W-:Y:S01]  /*30e0*/  STL.64 [R1+0xd0], R224 ;  /* 0x0000d0e001007387 */ /* 0x0001e20000100a00 */
[----:B------:R-:W-:Y:S03]  /*30f0*/  HGMMA.64x16x16.F32.BF16 R112, gdesc[UR36], R112, gsb0 ;  /* 0x00200000247079f0 */ /* 0x000fe60008001870 */
[----:B0-----:R-:W2:Y:S04]  /*3100*/  LDL.LU.64 R224, [R1] ;  /* 0x0000000001e07983 */ /* 0x001ea80000300a00 */
[----:B------:R-:W2:Y:S04]  /*3110*/  LDL.LU.64 R226, [R1+0x8] ;  /* 0x0000080001e27983 */ /* 0x000ea80000300a00 */
[----:B------:R-:W2:Y:S04]  /*3120*/  LDL.LU.64 R228, [R1+0x10] ;  /* 0x0000100001e47983 */ /* 0x000ea80000300a00 */
[----:B------:R-:W2:Y:S01]  /*3130*/  LDL.LU.64 R230, [R1+0x18] ;  /* 0x0000180001e67983 */ /* 0x000ea20000300a00 */
[----:B------:R-:W-:Y:S01]  /*3140*/  UMOV UR4, UR12 ;  /* 0x0000000c00047c82 */ /* 0x000fe20008000000 */
[----:B------:R-:W-:-:S02]  /*3150*/  UMOV UR5, UR13 ;  /* 0x0000000d00057c82 */ /* 0x000fc40008000000 */
[----:B------:R-:W3:Y:S04]  /*3160*/  LDL.LU.64 R232, [R1+0x50] ;  /* 0x0000500001e87983 */ /* 0x000ee80000300a00 */
[----:B------:R-:W3:Y:S01]  /*3170*/  LDL.LU.64 R234, [R1+0x58] ;  /* 0x0000580001ea7983 */ /* 0x000ee20000300a00 */
        /* <DEDUP_REMOVED lines=42> */
[----:B------:R-:W-:-:S06]  /*3420*/  WARPGROUP.ARRIVE ;  /* 0x00000000000079c5 */ /* 0x000fcc0000000000 */
[----:B------:R-:W-:Y:S01]  /*3430*/  HGMMA.64x16x16.F32.BF16 R24, gdesc[UR56], R24, gsb0 ;  /* 0x00200000381879f0 */ /* 0x000fe20008001818 */
[----:B------:R-:W-:Y:S01]  /*3440*/  UMOV UR58, UR4 ;  /* 0x00000004003a7c82 */ /* 0x000fe20008000000 */
[----:B------:R-:W-:Y:S01]  /*3450*/  UMOV UR59, UR5 ;  /* 0x00000005003b7c82 */ /* 0x000fe20008000000 */
        /* <DEDUP_REMOVED lines=34> */
[----:B----4-:R-:W-:-:S06]  /*3680*/  WARPGROUP.ARRIVE ;  /* 0x00000000000079c5 */ /* 0x010fcc0000000000 */
[----:B------:R-:W-:Y:S03]  /*3690*/  HGMMA.64x16x16.F32.BF16 R216, gdesc[UR8], R216, gsb0 ;  /* 0x0020000008d879f0 */ /* 0x000fe600080018d8 */
[----:B------:R-:W-:Y:S02]  /*36a0*/  WARPGROUP.DEPBAR.LE gsb0, 0x0 ;  /* 0x00008000000079c5 */ /* 0x000fe40000010000 */
[----:B--2---:R-:W-:-:S06]  /*36b0*/  WARPGROUP.ARRIVE ;  /* 0x00000000000079c5 */ /* 0x004fcc0000000000 */
[----:B------:R-:W-:Y:S03]  /*36c0*/  HGMMA.64x16x16.F32.BF16 R224, gdesc[UR56], R224, gsb0 ;  /* 0x0020000038e079f0 */ /* 0x000fe600080018e0 */
[----:B------:R-:W-:Y:S02]  /*36d0*/  WARPGROUP.DEPBAR.LE gsb0, 0x0 ;  /* 0x00008000000079c5 */ /* 0x000fe40000010000 */
[----:B------:R-:W-:Y:S04]  /*36e0*/  STL.64 [R1], R224 ;  /* 0x000000e001007387 */ /* 0x000fe80000100a00 */
[----:B------:R-:W-:Y:S04]  /*36f0*/  STL.64 [R1+0x8], R226 ;  /* 0x000008e201007387 */ /* 0x000fe80000100a00 */
[----:B------:R-:W-:Y:S04]  /*3700*/  STL.64 [R1+0x10], R228 ;  /* 0x000010e401007387 */ /* 0x000fe80000100a00 */
[----:B------:R0:W-:Y:S04]  /*3710*/  STL.64 [R1+0x18], R230 ;  /* 0x000018e601007387 */ /* 0x0001e80000100a00 */
[----:B0-----:R-:W3:Y:S04]  /*3720*/  LDL.LU.64 R230, [R1+0xe8] ;  /* 0x0000e80001e67983 */ /* 0x001ee80000300a00 */
[----:B------:R-:W3:Y:S01]  /*3730*/  LDL.LU.64 R228, [R1+0xe0] ;  /* 0x0000e00001e47983 */ /* 0x000ee20000300a00 */
[----:B------:R-:W-:Y:S01]  /*3740*/  UMOV UR4, UR56 ;  /* 0x0000003800047c82 */ /* 0x000fe20008000000 */
[----:B------:R-:W-:-:S02]  /*3750*/  UMOV UR5, UR57 ;  /* 0x0000003900057c82 */ /* 0x000fc40008000000 */
[----:B------:R0:W5:Y:S04]  /*3760*/  LDL.LU.64 R226, [R1+0xd8] ;  /* 0x0000d80001e27983 */ /* 0x0001680000300a00 */
[----:B------:R0:W5:Y:S01]  /*3770*/  LDL.LU.64 R224, [R1+0xd0] ;  /* 0x0000d00001e07983 */ /* 0x0001620000300a00 */
[----:B---3--:R-:W-:-:S06]  /*3780*/  WARPGROUP.ARRIVE ;  /* 0x00000000000079c5 */ /* 0x008fcc0000000000 */
[----:B------:R-:W-:Y:S03]  /*3790*/  HGMMA.64x16x16.F32.BF16 R228, gdesc[UR4], R228, gsb0 ;  /* 0x0020000004e479f0 */ /* 0x000fe600080018e4 */
[----:B------:R-:W-:Y:S02]  /*37a0*/  WARPGROUP.DEPBAR.LE gsb0, 0x0 ;  /* 0x00008000000079c5 */ /* 0x000fe40000010000 */
[----:B------:R-:W-:Y:S04]  /*37b0*/  STL.64 [R1+0x40], R228 ;  /* 0x000040e401007387 */ /* 0x000fe80000100a00 */
[----:B------:R2:W-:Y:S04]  /*37c0*/  STL.64 [R1+0x48], R230 ;  /* 0x000048e601007387 */ /* 0x0005e80000100a00 */
[----:B------:R0:W-:Y:S04]  /*37d0*/  STL.64 [R1+0x50], R232 ;  /* 0x000050e801007387 */ /* 0x0001e80000100a00 */
[----:B------:R0:W-:Y:S04]  /*37e0*/  STL.64 [R1+0x58], R234 ;  /* 0x000058ea01007387 */ /* 0x0001e80000100a00 */
[----:B--2---:R0:W5:Y:S04]  /*37f0*/  LDL.LU.64 R230, [R1+0xc8] ;  /* 0x0000c80001e67983 */ /* 0x0041680000300a00 */
[----:B------:R0:W5:Y:S01]  /*3800*/  LDL.LU.64 R228, [R1+0xc0] ;  /* 0x0000c00001e47983 */ /* 0x0001620000300a00 */
[----:B------:R-:W-:Y:S05]  /*3810*/  @!P0 BRA `(.L_x_28) ;  /* 0x0000000000048947 */ /* 0x000fea0003800000 */
[----:B------:R-:W-:Y:S01]  /*3820*/  BPT.TRAP 0x1 ;  /* 0x000000040000795c */ /* 0x000fe20000300000 */
.L_x_28:
[----:B-1----:R-:W2:Y:S04]  /*3830*/  LDL R5, [R1+0x8c] ;  /* 0x00008c0001057983 */ /* 0x002ea80000100800 */
[----:B------:R-:W3:Y:S01]  /*3840*/  LDL R9, [R1+0x88] ;  /* 0x0000880001097983 */ /* 0x000ee20000100800 */
[----:B------:R-:W-:Y:S02]  /*3850*/  ISETP.NE.AND P1, PT, R17, RZ, PT ;  /* 0x000000ff1100720c */ /* 0x000fe40003f25270 */
[----:B--2---:R-:W-:-:S11]  /*3860*/  R2UR UR4, R5 ;  /* 0x00000000050472ca */ /* 0x004fd600000e0000 */
[----:B------:R-:W-:-:S05]  /*3870*/  @P1 LEA R5, R0, UR61, 0x3 ;  /* 0x0000003d00051c11 */ /* 0x000fca000f8e18ff */
[----:B------:R-:W-:-:S05]  /*3880*/  @P1 VIADD R5, R5, 0x70 ;  /* 0x0000007005051836 */ /* 0x000fca0000000000 */
[----:B---3--:R-:W-:Y:S01]  /*3890*/  @P1 PRMT R5, R9, 0x654, R5 ;  /* 0x0000065409051816 */ /* 0x008fe20000000005 */
[----:B------:R-:W-:-:S03]  /*38a0*/  UISETP.GT.U32.AND UP0, UPT, UR4, 0x1, UPT ;  /* 0x000000010400788c */ /* 0x000fc6000bf04070 */
[----:B------:R1:W-:Y:S03]  /*38b0*/  @P1 SYNCS.ARRIVE.TRANS64.RED.A1T0 RZ, [R5+URZ], RZ ;  /* 0x000000ff05ff19a7 */ /* 0x0003e6000810043f */
[----:B------:R-:W-:-:S13]  /*38c0*/  PLOP3.LUT P1, PT, PT, PT, UP0, 0x80, 0x0 ;  /* 0x000000000000781c */ /* 0x000fda0003f2f008 */
[----:B-1----:R-:W-:Y:S05]  /*38d0*/  @P1 BRA `(.L_x_29) ;  /* 0x0000000000041947 */ /* 0x002fea0003800000 */
[----:B------:R-:W-:Y:S01]  /*38e0*/  BPT.TRAP 0x1 ;  /* 0x000000040000795c */ /* 0x000fe20000300000 */
.L_x_29:
[----:B------:R-:W-:Y:S01]  /*38f0*/  UIADD3 UR60, UR60, 0x1, URZ ;  /* 0x000000013c3c7890 */ /* 0x000fe2000fffe03f */
[C---:B------:R-:W-:Y:S01]  /*3900*/  ISETP.GT.AND P2, PT, R3.reuse, 0x1, PT ;  /* 0x000000010300780c */ /* 0x040fe20003f44270 */
[----:B------:R-:W-:Y:S02]  /*3910*/  VIADD R0, R0, 0x1 ;  /* 0x0000000100007836 */ /* 0x000fe40000000000 */
[----:B------:R-:W-:Y:S01]  /*3920*/  UISETP.NE.AND UP0, UPT, UR60, 0xe, UPT ;  /* 0x0000000e3c00788c */ /* 0x000fe2000bf05270 */
[----:B------:R-:W-:Y:S02]  /*3930*/  VIADD R3, R3, 0xffffffff ;  /* 0xffffffff03037836 */ /* 0x000fe40000000000 */
[C---:B------:R-:W-:Y:S01]  /*3940*/  ISETP.NE.AND P1, PT, R0.reuse, 0xe, PT ;  /* 0x0000000e0000780c */ /* 0x040fe20003f25270 */
[----:B------:R-:W-:Y:S02]  /*3950*/  USEL UR4, URZ, 0x1, UP0 ;  /* 0x000000013f047887 */ /* 0x000fe40008000000 */
[----:B------:R-:W-:Y:S01]  /*3960*/  USEL UR60, UR60, URZ, UP0 ;  /* 0x0000003f3c3c7287 */ /* 0x000fe20008000000 */
[----:B------:R-:W-:-:S03]  /*3970*/  SEL R0, R0, RZ, P1 ;  /* 0x000000ff00007207 */ /* 0x000fc60000800000 */
[----:B------:R-:W-:Y:S01]  /*3980*/  LOP3.LUT R4, R4, UR4, RZ, 0x3c, !PT ;  /* 0x0000000404047c12 */ /* 0x000fe2000f8e3cff */
[----:B------:R-:W-:Y:S07]  /*3990*/  @P2 BRA `(.L_x_30) ;  /* 0xffffffec008c2947 */ /* 0x000fee000383ffff */
.L_x_23:
[----:B------:R4:W5:Y:S01]  /*39a0*/  LDL R9, [R1+0xac] ;  /* 0x0000ac0001097983 */ /* 0x0009620000100800 */
[----:B-12---:R-:W1:Y:S02]  /*39b0*/  LDC R0, c[0x0][0x28c] ;  /* 0x0000a300ff007b82 */ /* 0x006e640000000800 */
[----:B-1----:R-:W-:-:S13]  /*39c0*/  ISETP.GE.AND P1, PT, R0, 0x1, PT ;  /* 0x000000010000780c */ /* 0x002fda0003f26270 */
[----:B----4-:R-:W-:Y:S05]  /*39d0*/  @!P1 BRA `(.L_x_31) ;  /* 0x00000000005c9947 */ /* 0x010fea0003800000 */
[----:B------:R-:W-:Y:S05]  /*39e0*/  @!P0 BRA `(.L_x_32) ;  /* 0x0000000000048947 */ /* 0x000fea0003800000 */
[----:B------:R-:W-:Y:S01]  /*39f0*/  BPT.TRAP 0x1 ;  /* 0x000000040000795c */ /* 0x000fe20000300000 */
.L_x_32:
[----:B------:R-:W-:Y:S01]  /*3a00*/  ISETP.NE.AND P0, PT, R17, RZ, PT ;  /* 0x000000ff1100720c */ /* 0x000fe20003f05270 */
[----:B------:R-:W-:-:S12]  /*3a10*/  BSSY B0, `(.L_x_33) ;  /* 0x000000d000007945 */ /* 0x000fd80003800000 */
[----:B------:R-:W-:Y:S05]  /*3a20*/  @!P0 BRA `(.L_x_34) ;  /* 0x00000000002c8947 */ /* 0x000fea0003800000 */
[----:B------:R-:W2:Y:S01]  /*3a30*/  LDL R3, [R1+0x88] ;  /* 0x0000880001037983 */ /* 0x000ea20000100800 */
[----:B-----5:R-:W-:-:S13]  /*3a40*/  R2UR UR4, R9 ;  /* 0x00000000090472ca */ /* 0x020fda00000e0000 */
[----:B------:R-:W-:-:S05]  /*3a50*/  VIADD R8, R8, UR4 ;  /* 0x0000000408087c36 */ /* 0x000fca0008000000 */
[----:B------:R-:W-:-:S05]  /*3a60*/  SHF.R.U32.HI R4, RZ, 0x1, R8 ;  /* 0x00000001ff047819 */ /* 0x000fca0000011608 */
[----:B------:R-:W-:-:S05]  /*3a70*/  IMAD.WIDE.U32 R4, R4, -0x6db6db6d, RZ ;  /* 0x9249249304047825 */ /* 0x000fca00078e00ff */
[----:B------:R-:W-:-:S05]  /*3a80*/  SHF.R.U32.HI R0, RZ, 0x2, R5 ;  /* 0x00000002ff007819 */ /* 0x000fca0000011605 */
[----:B------:R-:W-:-:S05]  /*3a90*/  IMAD R0, R0, -0xe, R8 ;  /* 0xfffffff200007824 */ /* 0x000fca00078e0208 */
[----:B------:R-:W-:-:S05]  /*3aa0*/  LEA R0, R0, UR61, 0x3 ;  /* 0x0000003d00007c11 */ /* 0x000fca000f8e18ff */
[----:B------:R-:W-:-:S05]  /*3ab0*/  VIADD R0, R0, 0x70 ;  /* 0x0000007000007836 */ /* 0x000fca0000000000 */
[----:B--2---:R-:W-:-:S04]  /*3ac0*/  PRMT R0, R3, 0x654, R0 ;  /* 0x0000065403007816 */ /* 0x004fc80000000000 */
[----:B------:R1:W-:Y:S03]  /*3ad0*/  SYNCS.ARRIVE.TRANS64.RED.A1T0 RZ, [R0+URZ], RZ ;  /* 0x000000ff00ff79a7 */ /* 0x0003e6000810043f */
.L_x_34:
[----:B------:R-:W-:Y:S05]  /*3ae0*/  BSYNC B0 ;  /* 0x0000000000007941 */ /* 0x000fea0003800000 */
.L_x_33:
[----:B-1----:R-:W2:Y:S02]  /*3af0*/  LDL R0, [R1+0x8c] ;  /* 0x00008c0001007983 */ /* 0x002ea40000100800 */
[----:B--2---:R-:W-:-:S13]  /*3b00*/  R2UR UR4, R0 ;  /* 0x00000000000472ca */ /* 0x004fda00000e0000 */
[----:B------:R-:W-:-:S06]  /*3b10*/  UISETP.GT.U32.AND UP0, UPT, UR4, 0x1, UPT ;  /* 0x000000010400788c */ /* 0x000fcc000bf04070 */
[----:B------:R-:W-:-:S13]  /*3b20*/  PLOP3.LUT P0, PT, PT, PT, UP0, 0x80, 0x0 ;  /* 0x000000000000781c */ /* 0x000fda0003f0f008 */
[----:B------:R-:W-:Y:S05]  /*3b30*/  @P0 BRA `(.L_x_31) ;  /* 0x0000000000040947 */ /* 0x000fea0003800000 */
[----:B------:R-:W-:Y:S01]  /*3b40*/  BPT.TRAP 0x1 ;  /* 0x000000040000795c */ /* 0x000fe20000300000 */
.L_x_31:
[----:B------:R-:W2:Y:S01]  /*3b50*/  LDL R0, [R1+0xbc] ;  /* 0x0000bc0001007983 */ /* 0x000ea20000100800 */
[----:B------:R-:W1:Y:S01]  /*3b60*/  S2R R6, SR_TID.X ;  /* 0x0000000000067919 */ /* 0x000e620000002100 */
[----:B------:R-:W-:Y:S01]  /*3b70*/  R2UR UR4, R18 ;  /* 0x00000000120472ca */ /* 0x000fe200000e0000 */
[----:B------:R-:W-:Y:S01]  /*3b80*/  ULDC.64 UR8, c[0x0][0x5d0] ;  /* 0x0001740000087ab9 */ /* 0x000fe20000000a00 */
[----:B------:R-:W4:Y:S04]  /*3b90*/  LDL.LU R7, [R1+0xb8] ;  /* 0x0000b80001077983 */ /* 0x000f280000300800 */
[----:B------:R-:W3:Y:S01]  /*3ba0*/  LDL R20, [R1+0x9c] ;  /* 0x00009c0001147983 */ /* 0x000ee20000100800 */
[----:B------:R-:W-:Y:S01]  /*3bb0*/  R2UR UR7, R19 ;  /* 0x00000000130772ca */ /* 0x000fe200000e0000 */
[----:B------:R-:W-:Y:S01]  /*3bc0*/  IMAD.U32 R8, RZ, RZ, UR8 ;  /* 0x00000008ff087e24 */ /* 0x000fe2000f8e00ff */
[----:B-----5:R-:W-:-:S04]  /*3bd0*/  R2UR UR5, R9 ;  /* 0x00000000090572ca */ /* 0x020fc800000e0000 */
[----:B------:R-:W-:-:S06]  /*3be0*/  UIMAD UR6, UR4, 0xf0, URZ ;  /* 0x000000f0040678a4 */ /* 0x000fcc000f8e023f */
[----:B------:R-:W-:Y:S01]  /*3bf0*/  IMAD.U32 R10, RZ, RZ, UR6 ;  /* 0x00000006ff0a7e24 */ /* 0x000fe2000f8e00ff */
[----:B------:R-:W-:Y:S02]  /*3c00*/  UIMAD.WIDE UR10, UR7, 0x100, URZ ;  /* 0x00000100070a78a5 */ /* 0x000fe4000f8e023f */
[----:B------:R-:W-:Y:S01]  /*3c10*/  USHF.L.U32 UR7, UR7, 0x8, URZ ;  /* 0x0000000807077899 */ /* 0x000fe2000800063f */
[----:B-1----:R-:W-:Y:S01]  /*3c20*/  SHF.R.U32.HI R4, RZ, 0x7, R6 ;  /* 0x00000007ff047819 */ /* 0x002fe20000011606 */
[C---:B------:R-:W-:Y:S01]  /*3c30*/  IMAD.SHL.U32 R11, R6.reuse, 0x2, RZ ;  /* 0x00000002060b7824 */ /* 0x040fe200078e00ff */
[----:B------:R-:W-:Y:S02]  /*3c40*/  LOP3.LUT R5, R6, 0x60, RZ, 0xc0, !PT ;  /* 0x0000006006057812 */ /* 0x000fe400078ec0ff */
[----:B------:R-:W-:Y:S02]  /*3c50*/  LOP3.LUT R4, R4, 0x1, RZ, 0xc0, !PT ;  /* 0x0000000104047812 */ /* 0x000fe400078ec0ff */
[----:B------:R-:W-:-:S02]  /*3c60*/  SHF.R.U32.HI R5, RZ, 0x1, R5 ;  /* 0x00000001ff057819 */ /* 0x000fc40000011605 */
[----:B------:R-:W-:Y:S01]  /*3c70*/  LOP3.LUT R10, R10, 0x6, R11, 0xf8, !PT ;  /* 0x000000060a0a7812 */ /* 0x000fe200078ef80b */
[----:B------:R-:W-:-:S03]  /*3c80*/  IMAD.SHL.U32 R3, R4, 0x40, RZ ;  /* 0x0000004004037824 */ /* 0x000fc600078e00ff */
[----:B------:R-:W-:Y:S02]  /*3c90*/  SHF.R.S32.HI R11, RZ, 0x1f, R10 ;  /* 0x0000001fff0b7819 */ /* 0x000fe4000001140a */
[----:B--2---:R-:W-:Y:S02]  /*3ca0*/  R2UR UR14, R0 ;  /* 0x00000000000e72ca */ /* 0x004fe400000e0000 */
[----:B------:R-:W-:-:S04]  /*3cb0*/  SHF.R.U32.HI R0, RZ, 0x2, R6 ;  /* 0x00000002ff007819 */ /* 0x000fc80000011606 */
[----:B------:R-:W-:Y:S02]  /*3cc0*/  LOP3.LUT R0, R0, 0x7, RZ, 0xc0, !PT ;  /* 0x0000000700007812 */ /* 0x000fe400078ec0ff */
[----:B----4-:R-:W-:Y:S02]  /*3cd0*/  R2UR UR13, R7 ;  /* 0x00000000070d72ca */ /* 0x010fe400000e0000 */
[--C-:B------:R-:W-:Y:S02]  /*3ce0*/  LOP3.LUT R3, R3, 0x40, R0.reuse, 0xe2, !PT ;  /* 0x0000004003037812 */ /* 0x100fe400078ee200 */
[----:B---3--:R-:W-:Y:S01]  /*3cf0*/  R2UR UR15, R20 ;  /* 0x00000000140f72ca */ /* 0x008fe200000e0000 */
[----:B------:R-:W-:Y:S01]  /*3d00*/  UISETP.GE.U32.AND UP2, UPT, UR14, 0xe, UPT ;  /* 0x0000000e0e00788c */ /* 0x000fe2000bf46070 */
[----:B------:R-:W-:Y:S02]  /*3d10*/  IADD3 R0, RZ, -R5, -R0 ;  /* 0x80000005ff007210 */ /* 0x000fe40007ffe800 */
[----:B0-----:R-:W-:-:S03]  /*3d20*/  LOP3.LUT R235, R3, UR10, R5, 0xfe, !PT ;  /* 0x0000000a03eb7c12 */ /* 0x001fc6000f8efe05 */
[----:B------:R-:W-:Y:S02]  /*3d30*/  IMAD R0, R4, -0x40, R0 ;  /* 0xffffffc004007824 */ /* 0x000fe400078e0200 */
[----:B------:R-:W-:Y:S01]  /*3d40*/  IMAD.MOV.U32 R4, RZ, RZ, -0x2 ;  /* 0xfffffffeff047424 */ /* 0x000fe200078e00ff */
[----:B------:R-:W-:Y:S03]  /*3d50*/  STL [R1+0x98], R235 ;  /* 0x000098eb01007387 */ /* 0x000fe60000100800 */
[----:B------:R-:W-:Y:S02]  /*3d60*/  USHF.R.S32.HI UR12, URZ, 0x1f, UR15 ;  /* 0x0000001f3f0c7899 */ /* 0x000fe4000801140f */
[----:B------:R-:W-:Y:S02]  /*3d70*/  IMAD.WIDE.U32 R8, R8, UR15, R10 ;  /* 0x0000000f08087c25 */ /* 0x000fe4000f8e000a */
[----:B------:R-:W-:-:S02]  /*3d80*/  UIMAD UR4, UR12, UR8, URZ ;  /* 0x000000080c0472a4 */ /* 0x000fc4000f8e023f */
[----:B------:R-:W-:Y:S02]  /*3d90*/  UIADD3 UR8, UR14, UR5, URZ ;  /* 0x000000050e087290 */ /* 0x000fe4000fffe03f */
[----:B------:R-:W-:Y:S01]  /*3da0*/  UIMAD UR4, UR15, UR9, UR4 ;  /* 0x000000090f0472a4 */ /* 0x000fe2000f8e0204 */
[----:B------:R-:W-:Y:S02]  /*3db0*/  ULDC UR5, c[0x0][0x288] ;  /* 0x0000a20000057ab9 */ /* 0x000fe40000000800 */
[----:B------:R-:W-:Y:S01]  /*3dc0*/  ULDC UR9, c[0x0][0x284] ;  /* 0x0000a10000097ab9 */ /* 0x000fe20000000800 */
[----:B------:R-:W-:Y:S01]  /*3dd0*/  UISETP.GT.U32.AND UP1, UPT, UR8, 0xd, UPT ;  /* 0x0000000d0800788c */ /* 0x000fe2000bf24070 */
[----:B------:R-:W-:Y:S01]  /*3de0*/  IMAD.U32 R3, RZ, RZ, UR9 ;  /* 0x00000009ff037e24 */ /* 0x000fe2000f8e00ff */
[----:B------:R-:W-:Y:S01]  /*3df0*/  UISETP.GE.AND UP0, UPT, UR6, UR5, UPT ;  /* 0x000000050600728c */ /* 0x000fe2000bf06270 */
[----:B------:R-:W-:Y:S01]  /*3e00*/  VIADD R9, R9, UR4 ;  /* 0x0000000409097c36 */ /* 0x000fe20008000000 */
[----:B------:R-:W-:-:S02]  /*3e10*/  USHF.R.U32.HI UR4, URZ, 0x1, UR8 ;  /* 0x000000013f047899 */ /* 0x000fc40008011608 */
[----:B------:R-:W-:Y:S01]  /*3e20*/  IADD3 R0, R3, -UR7, R0 ;  /* 0x8000000703007c10 */ /* 0x000fe2000fffe000 */
[----:B------:R-:W-:Y:S01]  /*3e30*/  UISETP.LT.U32.AND UP1, UPT, UR14, 0xe, UP1 ;  /* 0x0000000e0e00788c */ /* 0x000fe20008f21070 */
[----:B------:R-:W-:Y:S01]  /*3e40*/  LOP3.LUT R3, R6, 0x3, RZ, 0xc0, !PT ;  /* 0x0000000306037812 */ /* 0x000fe200078ec0ff */
[----:B------:R-:W-:Y:S02]  /*3e50*/  UISETP.GE.OR UP0, UPT, UR7, UR9, UP0 ;  /* 0x000000090700728c */ /* 0x000fe40008706670 */
[----:B------:R-:W-:Y:S02]  /*3e60*/  USEL UR7, URZ, 0x1, !UP1 ;  /* 0x000000013f077887 */ /* 0x000fe4000c800000 */
[----:B------:R-:W-:Y:S01]  /*3e70*/  IMAD R3, R3, R4, UR5 ;  /* 0x0000000503037e24 */ /* 0x000fe2000f8e0204 */
[----:B------:R-:W-:Y:S01]  /*3e80*/  UIMAD.WIDE.U32 UR4, UR4, -0x6db6db6d, URZ ;  /* 0x92492493040478a5 */ /* 0x000fe2000f8e003f */
[----:B------:R-:W-:Y:S01]  /*3e90*/  PLOP3.LUT P0, PT, PT, PT, UP0, 0x80, 0x0 ;  /* 0x000000000000781c */ /* 0x000fe20003f0f008 */
[----:B------:R-:W-:Y:S01]  /*3ea0*/  ULOP3.LUT UR13, UR13, UR7, URZ, 0x3c, !UPT ;  /* 0x000000070d0d7292 */ /* 0x000fe2000f8e3c3f */
[----:B------:R-:W-:Y:S01]  /*3eb0*/  VIADD R3, R3, -UR6 ;  /* 0x8000000603037c36 */ /* 0x000fe20008000000 */
[----:B------:R-:W-:Y:S01]  /*3ec0*/  USHF.R.U32.HI UR4, URZ, 0x2, UR5 ;  /* 0x000000023f047899 */ /* 0x000fe20008011605 */
[----:B------:R-:W-:-:S03]  /*3ed0*/  UMOV UR6, 0xffffffff ;  /* 0xffffffff00067882 */ /* 0x000fc60000000000 */
[----:B------:R-:W-:Y:S02]  /*3ee0*/  UIMAD UR5, UR4, -0xe, UR8 ;  /* 0xfffffff2040578a4 */ /* 0x000fe4000f8e0208 */
[----:B------:R-:W-:-:S04]  /*3ef0*/  @UP2 ULOP3.LUT UR13, UR13, 0x1, UR4, 0x78, !UPT ;  /* 0x000000010d0d2892 */ /* 0x000fc8000f8e7804 */
[----:B------:R-:W-:-:S05]  /*3f00*/  IMAD.U32 R4, RZ, RZ, UR5 ;  /* 0x00000005ff047e24 */ /* 0x000fca000f8e00ff */
[----:B------:R0:W-:Y:S02]  /*3f10*/  STL [R1+0xac], R4 ;  /* 0x0000ac0401007387 */ /* 0x0001e40000100800 */
[----:B0-----:R-:W-:-:S05]  /*3f20*/  IMAD.U32 R4, RZ, RZ, UR13 ;  /* 0x0000000dff047e24 */ /* 0x001fca000f8e00ff */
[----:B------:R0:W-:Y:S01]  /*3f30*/  STL [R1+0xb8], R4 ;  /* 0x0000b80401007387 */ /* 0x0001e20000100800 */
[----:B------:R-:W-:Y:S05]  /*3f40*/  @P0 BRA `(.L_x_35) ;  /* 0x0000010400f40947 */ /* 0x000fea0003800000 */
[----:B------:R-:W-:Y:S01]  /*3f50*/  FSETP.NEU.AND P2, PT, R16, RZ, PT ;  /* 0x000000ff1000720b */ /* 0x000fe20003f4d000 */
[----:B------:R-:W-:Y:S01]  /*3f60*/  ULDC.64 UR8, c[0x0][0x5c8] ;  /* 0x0001720000087ab9 */ /* 0x000fe20000000a00 */
[----:B------:R-:W-:Y:S01]  /*3f70*/  ISETP.GT.AND P0, PT, R3, RZ, PT ;  /* 0x000000ff0300720c */ /* 0x000fe20003f04270 */
[----:B------:R-:W-:Y:S01]  /*3f80*/  UIMAD UR4, UR11, UR8, URZ ;  /* 0x000000080b0472a4 */ /* 0x000fe2000f8e023f */
[----:B------:R-:W-:Y:S01]  /*3f90*/  IMAD.U32 R18, RZ, RZ, UR9 ;  /* 0x00000009ff127e24 */ /* 0x000fe2000f8e00ff */
[----:B------:R-:W-:Y:S01]  /*3fa0*/  BSSY B0, `(.L_x_35) ;  /* 0x0001077000007945 */ /* 0x000fe20003800000 */
[----:B------:R-:W-:Y:S01]  /*3fb0*/  IMAD.WIDE.U32 R8, R235, UR8, R8 ;  /* 0x00000008eb087c25 */ /* 0x000fe2000f8e0008 */
[----:B------:R-:W-:-:S03]  /*3fc0*/  ISETP.GT.AND P1, PT, R0, RZ, P0 ;  /* 0x000000ff0000720c */ /* 0x000fc60000724270 */
[----:B------:R-:W-:-:S04]  /*3fd0*/  IMAD R18, R235, R18, UR4 ;  /* 0x00000004eb127e24 */ /* 0x000fc8000f8e0212 */
[----:B------:R-:W-:Y:S01]  /*3fe0*/  IMAD.IADD R18, R9, 0x1, R18 ;  /* 0x0000000109127824 */ /* 0x000fe200078e0212 */
[----:B------:R-:W-:Y:S06]  /*3ff0*/  @!P2 BRA `(.L_x_36) ;  /* 0x000000c000eca947 */ /* 0x000fec0003800000 */
[----:B------:R-:W1:Y:S01]  /*4000*/  LDC.64 R6, c[0x0][0x5b8] ;  /* 0x00016e00ff067b82 */ /* 0x000e620000000a00 */
[----:B------:R-:W2:Y:S01]  /*4010*/  LDL.LU R21, [R1+0x60] ;  /* 0x0000600001157983 */ /* 0x000ea20000300800 */
[----:B------:R-:W-:Y:S01]  /*4020*/  R2UR UR7, R20 ;  /* 0x00000000140772ca */ /* 0x000fe200000e0000 */
[----:B------:R-:W-:-:S05]  /*4030*/  ULDC.64 UR14, c[0x0][0x208] ;  /* 0x00008200000e7ab9 */ /* 0x000fca0000000a00 */
[----:B------:R-:W3:Y:S01]  /*4040*/  LDC.64 R14, c[0x0][0x5b0] ;  /* 0x00016c00ff0e7b82 */ /* 0x000ee20000000a00 */
[----:B-1----:R-:W-:Y:S01]  /*4050*/  IMAD.MOV.U32 R5, RZ, RZ, R7 ;  /* 0x000000ffff057224 */ /* 0x002fe200078e0007 */
[----:B------:R1:W-:Y:S01]  /*4060*/  STL [R1+0x80], R6 ;  /* 0x0000800601007387 */ /* 0x0003e20000100800 */
[----:B------:R-:W-:-:S04]  /*4070*/  IMAD.MOV.U32 R19, RZ, RZ, R6 ;  /* 0x000000ffff137224 */ /* 0x000fc800078e0006 */
[C---:B0-----:R-:W-:Y:S01]  /*4080*/  IMAD R4, R19.reuse, UR12, RZ ;  /* 0x0000000c13047c24 */ /* 0x041fe2000f8e02ff */
[----:B---3--:R-:W-:Y:S01]  /*4090*/  R2UR UR4, R14 ;  /* 0x000000000e0472ca */ /* 0x008fe200000e0000 */
[----:B------:R-:W-:Y:S01]  /*40a0*/  IMAD.WIDE.U32 R12, R19, UR7, R10 ;  /* 0x00000007130c7c25 */ /* 0x000fe2000f8e000a */
[----:B-1----:R-:W0:Y:S03]  /*40b0*/  LDC.64 R6, c[0x0][0x5a8] ;  /* 0x00016a00ff067b82 */ /* 0x002e260000000a00 */
[----:B------:R-:W-:Y:S02]  /*40c0*/  IMAD R233, R5, UR7, R4 ;  /* 0x0000000705e97c24 */ /* 0x000fe4000f8e0204 */
[----:B------:R-:W-:Y:S02]  /*40d0*/  IMAD.MOV.U32 R236, RZ, RZ, R12 ;  /* 0x000000ffffec7224 */ /* 0x000fe400078e000c */
[----:B------:R-:W-:Y:S01]  /*40e0*/  IMAD.IADD R237, R13, 0x1, R233 ;  /* 0x000000010ded7824 */ /* 0x000fe200078e02e9 */
[----:B------:R-:W-:Y:S03]  /*40f0*/  STL [R1+0x84], R233 ;  /* 0x000084e901007387 */ /* 0x000fe60000100800 */
[----:B------:R-:W-:Y:S01]  /*4100*/  UIMAD UR4, UR11, UR4, URZ ;  /* 0x000000040b0472a4 */ /* 0x000fe2000f8e023f */
[C---:B------:R-:W-:Y:S01]  /*4110*/  IMAD.WIDE.U32 R4, R235.reuse, R14, R236 ;  /* 0x0000000eeb047225 */ /* 0x040fe200078e00ec */
[----:B------:R0:W-:Y:S04]  /*4120*/  STL.64 [R1+0x90], R12 ;  /* 0x0000900c01007387 */ /* 0x0001e80000100a00 */
[----:B------:R-:W-:Y:S01]  /*4130*/  IMAD R23, R235, R15, UR4 ;  /* 0x00000004eb177e24 */ /* 0x000fe2000f8e020f */
[----:B------:R-:W-:-:S03]  /*4140*/  ULDC.64 UR4, c[0x0][0x5c0] ;  /* 0x0001700000047ab9 */ /* 0x000fc60000000a00 */
[----:B------:R-:W-:Y:S01]  /*4150*/  IMAD.IADD R5, R5, 0x1, R23 ;  /* 0x0000000105057824 */ /* 0x000fe200078e0217 */
[----:B------:R1:W-:Y:S01]  /*4160*/  STL [R1+0xa8], R23 ;  /* 0x0000a81701007387 */ /* 0x0003e20000100800 */
[----:B0-----:R-:W-:-:S04]  /*4170*/  LEA R12, P2, R4, R6, 0x1 ;  /* 0x00000006040c7211 */ /* 0x001fc800078408ff */
[----:B------:R-:W-:-:S05]  /*4180*/  LEA.HI.X R13, R4, R7, R5, 0x1, P2 ;  /* 0x00000007040d7211 */ /* 0x000fca00010f0c05 */
[----:B------:R-:W3:Y:S01]  /*4190*/  @P1 LDG.E.LTC128B.U16 R234, desc[UR14][R12.64] ;  /* 0x0000000e0cea1981 */ /* 0x000ee2000c1e1520 */
[C---:B------:R-:W-:Y:S01]  /*41a0*/  LEA R4, P2, R8.reuse, UR4, 0x1 ;  /* 0x0000000408047c11 */ /* 0x040fe2000f8408ff */
[----:B------:R-:W-:Y:S01]  /*41b0*/  BSSY B1, `(.L_x_37) ;  /* 0x0000012000017945 */ /* 0x000fe20003800000 */
[----:B------:R-:W-:Y:S02]  /*41c0*/  ISETP.GT.AND P3, PT, R3, 0x1, PT ;  /* 0x000000010300780c */ /* 0x000fe40003f64270 */
[----:B------:R-:W-:Y:S01]  /*41d0*/  LEA.HI.X R5, R8, UR5, R18, 0x1, P2 ;  /* 0x0000000508057c11 */ /* 0x000fe200090f0c12 */
[----:B------:R-:W-:-:S04]  /*41e0*/  IMAD.WIDE.U32 R8, R235, R14, R10 ;  /* 0x0000000eeb087225 */ /* 0x000fc800078e000a */
[----:B------:R-:W-:Y:S02]  /*41f0*/  IMAD.IADD R9, R23, 0x1, R9 ;  /* 0x0000000117097824 */ /* 0x000fe400078e0209 */
[----:B------:R-:W-:-:S04]  /*4200*/  IMAD.WIDE.U32 R8, R19, UR7, R8 ;  /* 0x0000000713087c25 */ /* 0x000fc8000f8e0008 */
[----:B------:R-:W-:Y:S01]  /*4210*/  IMAD.IADD R9, R233, 0x1, R9 ;  /* 0x00000001e9097824 */ /* 0x000fe200078e0209 */
[----:B------:R-:W-:-:S04]  /*4220*/  LEA R18, P2, R8, R6, 0x1 ;  /* 0x0000000608127211 */ /* 0x000fc800078408ff */
[----:B------:R-:W-:Y:S02]  /*4230*/  LEA.HI.X R19, R8, R7, R9, 0x1, P2 ;  /* 0x0000000708137211 */ /* 0x000fe400010f0c09 */
[----:B------:R-:W-:Y:S01]  /*4240*/  ISETP.GT.AND P2, PT, R0, RZ, P3 ;  /* 0x000000ff0000720c */ /* 0x000fe20001f44270 */
[----:B---3--:R-:W-:-:S04]  /*4250*/  IMAD.U32 R12, R234, 0x10000, RZ ;  /* 0x00010000ea0c7824 */ /* 0x008fc800078e00ff */
[----:B------:R-:W-:-:S04]  /*4260*/  FMUL R12, R12, R16 ;  /* 0x000000100c0c7220 */ /* 0x000fc80000400000 */
[----:B--2---:R-:W-:-:S05]  /*4270*/  FFMA R12, R21, R2, R12 ;  /* 0x00000002150c7223 */ /* 0x004fca000000000c */
[----:B------:R-:W-:-:S05]  /*4280*/  F2FP.BF16.F32.PACK_AB R8, RZ, R12 ;  /* 0x0000000cff08723e */ /* 0x000fca00000010ff */
[----:B------:R1:W-:Y:S01]  /*4290*/  @P1 STG.E.U16 desc[UR14][R4.64], R8 ;  /* 0x0000000804001986 */ /* 0x0003e2000c10150e */
[----:B------:R-:W-:Y:S05]  /*42a0*/  @!P2 BRA `(.L_x_38) ;  /* 0x000000000008a947 */ /* 0x000fea0003800000 */
[----:B------:R-:W-:Y:S02]  /*42b0*/  ULDC.64 UR4, c[0x0][0x208] ;  /* 0x0000820000047ab9 */ /* 0x000fe40000000a00 */
[----:B------:R0:W5:Y:S03]  /*42c0*/  LDG.E.LTC128B.U16 R234, desc[UR4][R18.64+0x2] ;  /* 0x0000020412ea7981 */ /* 0x000166000c1e1520 */
.L_x_38:
[----:B------:R-:W-:Y:S05]  /*42d0*/  BSYNC B1 ;  /* 0x0000000000017941 */ /* 0x000fea0003800000 */
.L_x_37:
[----:B------:R-:W2:Y:S04]  /*42e0*/  LDL.LU R9, [R1+0x64] ;  /* 0x0000640001097983 */ /* 0x000ea80000300800 */
[----:B------:R-:W3:Y:S01]  /*42f0*/  LDL.64 R12, [R1+0x90] ;  /* 0x00009000010c7983 */ /* 0x000ee20000100a00 */
[----:B-1---5:R-:W-:Y:S01]  /*4300*/  IMAD.U32 R8, R234, 0x10000, RZ ;  /* 0x00010000ea087824 */ /* 0x022fe200078e00ff */
[----:B------:R-:W-:Y:S01]  /*4310*/  R2UR UR7, R20 ;  /* 0x00000000140772ca */ /* 0x000fe200000e0000 */
[C---:B------:R-:W-:Y:S01]  /*4320*/  IMAD.SHL.U32 R20, R14.reuse, 0x8, RZ ;  /* 0x000000080e147824 */ /* 0x040fe200078e00ff */
[----:B------:R-:W-:Y:S01]  /*4330*/  SHF.L.U64.HI R21, R14, 0x3, R15 ;  /* 0x000000030e157819 */ /* 0x000fe2000001020f */
[----:B------:R-:W-:Y:S01]  /*4340*/  FMUL R8, R8, R16 ;  /* 0x0000001008087220 */ /* 0x000fe20000400000 */
[----:B------:R-:W-:Y:S01]  /*4350*/  ISETP.GT.AND P1, PT, R0, 0x8, P0 ;  /* 0x000000080000780c */ /* 0x000fe20000724270 */
[----:B------:R-:W-:Y:S01]  /*4360*/  ULDC.64 UR4, c[0x0][0x208] ;  /* 0x0000820000047ab9 */ /* 0x000fe20000000a00 */
[----:B------:R-:W4:Y:S01]  /*4370*/  LDL.LU R232, [R1+0x68] ;  /* 0x0000680001e87983 */ /* 0x000f220000300800 */
[----:B--2---:R-:W-:Y:S01]  /*4380*/  FFMA R22, R9, R2, R8 ;  /* 0x0000000209167223 */ /* 0x004fe20000000008 */
[----:B------:R-:W-:-:S04]  /*4390*/  IMAD.WIDE.U32 R8, R235, R14, R20 ;  /* 0x0000000eeb087225 */ /* 0x000fc800078e0014 */
[----:B------:R-:W-:Y:S01]  /*43a0*/  IMAD.IADD R235, R23, 0x1, R9 ;  /* 0x0000000117eb7824 */ /* 0x000fe200078e0209 */
[----:B---3--:R-:W-:Y:S02]  /*43b0*/  IADD3 R13, P4, R12, R8, RZ ;  /* 0x000000080c0d7210 */ /* 0x008fe40007f9e0ff */
[----:B------:R-:W-:-:S03]  /*43c0*/  F2FP.BF16.F32.PACK_AB R22, RZ, R22 ;  /* 0x00000016ff16723e */ /* 0x000fc600000010ff */
[----:B------:R-:W-:Y:S01]  /*43d0*/  IMAD.X R23, R235, 0x1, R237, P4 ;  /* 0x00000001eb177824 */ /* 0x000fe200020e06ed */
[C---:B------:R-:W-:Y:S01]  /*43e0*/  LEA R12, P4, R13.reuse, R6, 0x1 ;  /* 0x000000060d0c7211 */ /* 0x040fe200078808ff */
[----:B------:R1:W-:Y:S03]  /*43f0*/  @P2 STG.E.U16 desc[UR4][R4.64+0x2], R22 ;  /* 0x0000021604002986 */ /* 0x0003e6000c101504 */
[----:B------:R-:W-:-:S05]  /*4400*/  LEA.HI.X R13, R13, R7, R23, 0x1, P4 ;  /* 0x000000070d0d7211 */ /* 0x000fca00020f0c17 */
[----:B------:R2:W3:Y:S04]  /*4410*/  @P1 LDG.E.LTC128B.U16 R234, desc[UR4][R12.64] ;  /* 0x000000040cea1981 */ /* 0x0004e8000c1e1520 */
[----:B------:R-:W4:Y:S01]  /*4420*/  LDL R13, [R1+0x80] ;  /* 0x00008000010d7983 */ /* 0x000f220000100800 */
[----:B-1----:R-:W-:Y:S01]  /*4430*/  IADD3 R22, P2, R10, R8, RZ ;  /* 0x000000080a167210 */ /* 0x002fe20007f5e0ff */
[----:B------:R-:W-:Y:S01]  /*4440*/  BSSY B1, `(.L_x_39) ;  /* 0x0000017000017945 */ /* 0x000fe20003800000 */
[----:B------:R-:W-:-:S03]  /*4450*/  ISETP.GT.AND P5, PT, R0, 0x8, P3 ;  /* 0x000000080000780c */ /* 0x000fc60001fa4270 */
[----:B------:R-:W-:Y:S02]  /*4460*/  IMAD.X R23, R11, 0x1, R235, P2 ;  /* 0x000000010b177824 */ /* 0x000fe400010e06eb */
[----:B----4-:R-:W-:-:S04]  /*4470*/  IMAD.WIDE.U32 R22, R13, UR7, R22 ;  /* 0x000000070d167c25 */ /* 0x010fc8000f8e0016 */
[----:B--2---:R-:W-:Y:S01]  /*4480*/  IMAD.IADD R13, R233, 0x1, R23 ;  /* 0x00000001e90d7824 */ /* 0x004fe200078e0217 */
[----:B------:R-:W-:Y:S01]  /*4490*/  LEA R12, P2, R22, R6, 0x1 ;  /* 0x00000006160c7211 */ /* 0x000fe200078408ff */
[----:B------:R-:W-:-:S03]  /*44a0*/  IMAD.U32 R23, RZ, RZ, UR8 ;  /* 0x00000008ff177e24 */ /* 0x000fc6000f8e00ff */
[----:B------:R-:W-:Y:S01]  /*44b0*/  LEA.HI.X R13, R22, R7, R13, 0x1, P2 ;  /* 0x00000007160d7211 */ /* 0x000fe200010f0c0d */
[----:B---3--:R-:W-:Y:S02]  /*44c0*/  IMAD.U32 R22, R234, 0x10000, RZ ;  /* 0x00010000ea167824 */ /* 0x008fe400078e00ff */
[----:B------:R-:W-:Y:S02]  /*44d0*/  IMAD.SHL.U32 R233, R23, 0x10, RZ ;  /* 0x0000001017e97824 */ /* 0x000fe400078e00ff */
[----:B------:R-:W-:Y:S01]  /*44e0*/  FMUL R22, R22, R16 ;  /* 0x0000001016167220 */ /* 0x000fe20000400000 */
[----:B------:R-:W-:-:S03]  /*44f0*/  IMAD.U32 R23, RZ, RZ, UR9 ;  /* 0x00000009ff177e24 */ /* 0x000fc6000f8e00ff */
[----:B------:R-:W-:Y:S01]  /*4500*/  FFMA R22, R232, R2, R22 ;  /* 0x00000002e8167223 */ /* 0x000fe20000000016 */
[----:B------:R-:W-:-:S04]  /*4510*/  IMAD.U32 R232, RZ, RZ, UR8 ;  /* 0x00000008ffe87e24 */ /* 0x000fc8000f8e00ff */
[----:B------:R-:W-:Y:S02]  /*4520*/  F2FP.BF16.F32.PACK_AB R22, RZ, R22 ;  /* 0x00000016ff16723e */ /* 0x000fe400000010ff */
[----:B------:R-:W-:Y:S02]  /*4530*/  SHF.L.U64.HI R23, R232, 0x4, R23 ;  /* 0x00000004e8177819 */ /* 0x000fe40000010217 */
[----:B------:R-:W-:-:S03]  /*4540*/  IADD3 R232, P2, R233, R4, RZ ;  /* 0x00000004e9e87210 */ /* 0x000fc60007f5e0ff */
[----:B------:R1:W-:Y:S02]  /*4550*/  STL [R1+0xb4], R23 ;  /* 0x0000b41701007387 */ /* 0x0003e40000100800 */
[----:B------:R-:W-:-:S05]  /*4560*/  IMAD.X R233, R23, 0x1, R5, P2 ;  /* 0x0000000117e97824 */ /* 0x000fca00010e0605 */
[----:B------:R1:W-:Y:S01]  /*4570*/  @P1 STG.E.U16 desc[UR4][R232.64], R22 ;  /* 0x00000016e8001986 */ /* 0x0003e2000c101504 */
[----:B------:R-:W-:Y:S05]  /*4580*/  @!P5 BRA `(.L_x_40) ;  /* 0x000000000008d947 */ /* 0x000fea0003800000 */
[----:B------:R-:W-:Y:S02]  /*4590*/  ULDC.64 UR4, c[0x0][0x208] ;  /* 0x0000820000047ab9 */ /* 0x000fe40000000a00 */
[----:B------:R2:W5:Y:S03]  /*45a0*/  LDG.E.LTC128B.U16 R234, desc[UR4][R12.64+0x2] ;  /* 0x000002040cea7981 */ /* 0x000566000c1e1520 */
.L_x_40:
[----:B------:R-:W-:Y:S05]  /*45b0*/  BSYNC B1 ;  /* 0x0000000000017941 */ /* 0x000fea0003800000 */
.L_x_39:
[----:B-1----:R-:W3:Y:S01]  /*45c0*/  LDL.LU R23, [R1+0x6c] ;  /* 0x00006c0001177983 */ /* 0x002ee20000300800 */
[----:B-----5:R-:W-:Y:S01]  /*45d0*/  IMAD.U32 R22, R234, 0x10000, RZ ;  /* 0x00010000ea167824 */ /* 0x020fe200078e00ff */
[----:B------:R-:W-:Y:S01]  /*45e0*/  ISETP.GT.AND P2, PT, R3, 0x8, PT ;  /* 0x000000080300780c */ /* 0x000fe20003f44270 */
[----:B------:R-:W-:Y:S01]  /*45f0*/  ULDC.64 UR4, c[0x0][0x208] ;  /* 0x0000820000047ab9 */ /* 0x000fe20000000a00 */
[----:B------:R-:W-:Y:S01]  /*4600*/  BSSY B1, `(.L_x_41) ;  /* 0x000000a000017945 */ /* 0x000fe20003800000 */
[----:B------:R-:W-:Y:S01]  /*4610*/  FMUL R22, R22, R16 ;  /* 0x0000001016167220 */ /* 0x000fe20000400000 */
[----:B------:R-:W-:-:S03]  /*4620*/  ISETP.GT.AND P4, PT, R0, RZ, P2 ;  /* 0x000000ff0000720c */ /* 0x000fc60001784270 */
[----:B---3--:R-:W-:-:S05]  /*4630*/  FFMA R22, R23, R2, R22 ;  /* 0x0000000217167223 */ /* 0x008fca0000000016 */
[----:B------:R-:W-:-:S05]  /*4640*/  F2FP.BF16.F32.PACK_AB R22, RZ, R22 ;  /* 0x00000016ff16723e */ /* 0x000fca00000010ff */
[----:B------:R1:W-:Y:S02]  /*4650*/  @P5 STG.E.U16 desc[UR4][R232.64+0x2], R22 ;  /* 0x00000216e8005986 */ /* 0x0003e4000c101504 */
[----:B-1----:R-:W-:Y:S01]  /*4660*/  PRMT R22, R234, 0x7610, R22 ;  /* 0x00007610ea167816 */ /* 0x002fe20000000016 */
[----:B------:R-:W-:Y:S06]  /*4670*/  @!P4 BRA `(.L_x_42) ;  /* 0x000000000008c947 */ /* 0x000fec0003800000 */
[----:B------:R-:W-:Y:S02]  /*4680*/  ULDC.64 UR4, c[0x0][0x208] ;  /* 0x0000820000047ab9 */ /* 0x000fe40000000a00 */
[----:B------:R1:W5:Y:S03]  /*4690*/  LDG.E.LTC128B.U16 R22, desc[UR4][R18.64+0x10] ;  /* 0x0000100412167981 */ /* 0x000366000c1e1520 */
.L_x_42:
[----:B------:R-:W-:Y:S05]  /*46a0*/  BSYNC B1 ;  /* 0x0000000000017941 */ /* 0x000fea0003800000 */
.L_x_41:
[----:B------:R-:W3:Y:S01]  /*46b0*/  LDL.LU R234, [R1+0x70] ;  /* 0x0000700001ea7983 */ /* 0x000ee20000300800 */
        /* <DEDUP_REMOVED lines=8> */
[----:B------:R3:W-:Y:S01]  /*4740*/  @P4 STG.E.U16 desc[UR4][R4.64+0x10], R23 ;  /* 0x0000101704004986 */ /* 0x0007e2000c101504 */
[----:B------:R-:W-:Y:S05]  /*4750*/  @!P5 BRA `(.L_x_44) ;  /* 0x000000000008d947 */ /* 0x000fea0003800000 */
[----:B------:R-:W-:Y:S02]  /*4760*/  ULDC.64 UR4, c[0x0][0x208] ;  /* 0x0000820000047ab9 */ /* 0x000fe40000000a00 */
[----:B------:R4:W5:Y:S03]  /*4770*/  LDG.E.LTC128B.U16 R22, desc[UR4][R18.64+0x12] ;  /* 0x0000120412167981 */ /* 0x000966000c1e1520 */
.L_x_44:
[----:B------:R-:W-:Y:S05]  /*4780*/  BSYNC B1 ;  /* 0x0000000000017941 */ /* 0x000fea0003800000 */
.L_x_43:
[----:B------:R-:W2:Y:S01]  /*4790*/  LDL.LU R234, [R1+0x74] ;  /* 0x0000740001ea7983 */ /* 0x000ea20000300800 */
[----:B---3-5:R-:W-:Y:S01]  /*47a0*/  IMAD.U32 R23, R22, 0x10000, RZ ;  /* 0x0001000016177824 */ /* 0x028fe200078e00ff */
[----:B------:R-:W-:Y:S01]  /*47b0*/  ISETP.GT.AND P4, PT, R0, 0x8, P2 ;  /* 0x000000080000780c */ /* 0x000fe20001784270 */
[----:B------:R-:W-:Y:S01]  /*47c0*/  ULDC.64 UR4, c[0x0][0x208] ;  /* 0x0000820000047ab9 */ /* 0x000fe20000000a00 */
[----:B------:R-:W-:Y:S01]  /*47d0*/  BSSY B1, `(.L_x_45) ;  /* 0x0000008000017945 */ /* 0x000fe20003800000 */
[----:B------:R-:W-:-:S04]  /*47e0*/  FMUL R23, R23, R16 ;  /* 0x0000001017177220 */ /* 0x000fc80000400000 */
[----:B--2---:R-:W-:-:S05]  /*47f0*/  FFMA R23, R234, R2, R23 ;  /* 0x00000002ea177223 */ /* 0x004fca0000000017 */
[----:B------:R-:W-:-:S05]  /*4800*/  F2FP.BF16.F32.PACK_AB R23, RZ, R23 ;  /* 0x00000017ff17723e */ /* 0x000fca00000010ff */
[----:B------:R2:W-:Y:S01]  /*4810*/  @P5 STG.E.U16 desc[UR4][R4.64+0x12], R23 ;  /* 0x0000121704005986 */ /* 0x0005e2000c101504 */
[----:B------:R-:W-:Y:S05]  /*4820*/  @!P4 BRA `(.L_x_46) ;  /* 0x000000000008c947 */ /* 0x000fea0003800000 */
[----:B------:R-:W-:Y:S02]  /*4830*/  ULDC.64 UR4, c[0x0][0x208] ;  /* 0x0000820000047ab9 */ /* 0x000fe40000000a00 */
[----:B------:R3:W5:Y:S03]  /*4840*/  LDG.E.LTC128B.U16 R22, desc[UR4][R12.64+0x10] ;  /* 0x000010040c167981 */ /* 0x000766000c1e1520 */
.L_x_46:
[----:B------:R-:W-:Y:S05]  /*4850*/  BSYNC B1 ;  /* 0x0000000000017941 */ /* 0x000fea0003800000 */
.L_x_45:
[----:B------:R-:W4:Y:S01]  /*4860*/  LDL.LU R234, [R1+0x78] ;  /* 0x0000780001ea7983 */ /* 0x000f220000300800 */
[----:B--2--5:R-:W-:Y:S01]  /*4870*/  IMAD.U32 R23, R22, 0x10000, RZ ;  /* 0x0001000016177824 */ /* 0x024fe200078e00ff */
[----:B------:R-:W-:Y:S01]  /*4880*/  ISETP.GT.AND P5, PT, R0, 0x8, P1 ;  /* 0x000000080000780c */ /* 0x000fe20000fa4270 */
[----:B------:R-:W-:Y:S01]  /*4890*/  ULDC.64 UR4, c[0x0][0x208] ;  /* 0x0000820000047ab9 */ /* 0x000fe20000000a00 */
[----:B------:R-:W-:Y:S01]  /*48a0*/  BSSY B1, `(.L_x_47) ;  /* 0x0000008000017945 */ /* 0x000fe20003800000 */
[----:B------:R-:W-:-:S04]  /*48b0*/  FMUL R23, R23, R16 ;  /* 0x0000001017177220 */ /* 0x000fc80000400000 */
[----:B----4-:R-:W-:-:S05]  /*48c0*/  FFMA R23, R234, R2, R23 ;  /* 0x00000002ea177223 */ /* 0x010fca0000000017 */
[----:B------:R-:W-:-:S05]  /*48d0*/  F2FP.BF16.F32.PACK_AB R23, RZ, R23 ;  /* 0x00000017ff17723e */ /* 0x000fca00000010ff */
[----:B------:R2:W-:Y:S01]  /*48e0*/  @P4 STG.E.U16 desc[UR4][R232.64+0x10], R23 ;  /* 0x00001017e8004986 */ /* 0x0005e2000c101504 */
[----:B------:R-:W-:Y:S05]  /*48f0*/  @!P5 BRA `(.L_x_48) ;  /* 0x000000000008d947 */ /* 0x000fea0003800000 */
[----:B------:R-:W-:Y:S02]  /*4900*/  ULDC.64 UR4, c[0x0][0x208] ;  /* 0x0000820000047ab9 */ /* 0x000fe40000000a00 */
[----:B------:R4:W5:Y:S03]  /*4910*/  LDG.E.LTC128B.U16 R22, desc[UR4][R12.64+0x12] ;  /* 0x000012040c167981 */ /* 0x000966000c1e1520 */
.L_x_48:
[----:B------:R-:W-:Y:S05]  /*4920*/  BSYNC B1 ;  /* 0x0000000000017941 */ /* 0x000fea0003800000 */
.L_x_47:
[----:B--2---:R-:W2:Y:S04]  /*4930*/  LDL R23, [R1+0x9c] ;  /* 0x00009c0001177983 */ /* 0x004ea80000100800 */
[----:B------:R0:W-:Y:S04]  /*4940*/  STL.64 [R1+0xd8], R24 ;  /* 0x0000d81801007387 */ /* 0x0001e80000100a00 */
[----:B0-----:R-:W3:Y:S01]  /*4950*/  LDL.LU R25, [R1+0x7c] ;  /* 0x00007c0001197983 */ /* 0x001ee20000300800 */
[----:B------:R-:W-:-:S03]  /*4960*/  IMAD.MOV.U32 R9, RZ, RZ, R235 ;  /* 0x000000ffff097224 */ /* 0x000fc600078e00eb */
[----:B------:R-:W-:Y:S04]  /*4970*/  STL.64 [R1+0xd0], R18 ;  /* 0x0000d01201007387 */ /* 0x000fe80000100a00 */
[----:B------:R-:W-:Y:S04]  /*4980*/  STL.64 [R1+0xc8], R12 ;  /* 0x0000c80c01007387 */ /* 0x000fe80000100a00 */
[----:B------:R0:W-:Y:S04]  /*4990*/  STL.64 [R1+0xc0], R4 ;  /* 0x0000c00401007387 */ /* 0x0001e80000100a00 */
[----:B0-----:R-:W4:Y:S04]  /*49a0*/  LDL.LU R5, [R1+0x98] ;  /* 0x0000980001057983 */ /* 0x001f280000300800 */
[----:B------:R-:W4:Y:S01]  /*49b0*/  LDL.LU R235, [R1+0x40] ;  /* 0x0000400001eb7983 */ /* 0x000f220000300800 */
[----:B--2---:R-:W-:Y:S01]  /*49c0*/  R2UR UR7, R23 ;  /* 0x00000000170772ca */ /* 0x004fe200000e0000 */
[----:B-----5:R-:W-:-:S04]  /*49d0*/  IMAD.U32 R23, R22, 0x10000, RZ ;  /* 0x0001000016177824 */ /* 0x020fc800078e00ff */
[----:B------:R-:W-:-:S04]  /*49e0*/  FMUL R23, R23, R16 ;  /* 0x0000001017177220 */ /* 0x000fc80000400000 */
[----:B---3--:R-:W-:Y:S01]  /*49f0*/  FFMA R23, R25, R2, R23 ;  /* 0x0000000219177223 */ /* 0x008fe20000000017 */
[----:B------:R-:W-:Y:S02]  /*4a00*/  IMAD.WIDE.U32 R24, R14, 0x78, R8 ;  /* 0x000000780e187825 */ /* 0x000fe400078e0008 */
[----:B------:R-:W2:Y:S02]  /*4a10*/  LDL.64 R8, [R1+0x90] ;  /* 0x0000900001087983 */ /* 0x000ea40000100a00 */
[----:B------:R-:W-:Y:S01]  /*4a20*/  F2FP.BF16.F32.PACK_AB R23, RZ, R23 ;  /* 0x00000017ff17723e */ /* 0x000fe200000010ff */
[----:B------:R-:W-:-:S03]  /*4a30*/  ULDC.64 UR4, c[0x0][0x208] ;  /* 0x0000820000047ab9 */ /* 0x000fc60000000a00 */
[----:B------:R-:W-:Y:S01]  /*4a40*/  PRMT R234, R23, 0x7610, R234 ;  /* 0x0000761017ea7816 */ /* 0x000fe200000000ea */
[----:B------:R-:W-:-:S04]  /*4a50*/  IMAD R23, R15, 0x78, RZ ;  /* 0x000000780f177824 */ /* 0x000fc800078e02ff */
[----:B------:R0:W-:Y:S01]  /*4a60*/  @P5 STG.E.U16 desc[UR4][R232.64+0x12], R234 ;  /* 0x000012eae8005986 */ /* 0x0001e2000c101504 */
[----:B----4-:R-:W-:-:S03]  /*4a70*/  IMAD.IADD R12, R25, 0x1, R23 ;  /* 0x00000001190c7824 */ /* 0x010fc600078e0217 */
[----:B0-----:R-:W3:Y:S04]  /*4a80*/  LDL R234, [R1+0x84] ;  /* 0x0000840001ea7983 */ /* 0x001ee80000100800 */
[----:B------:R0:W-:Y:S01]  /*4a90*/  STL.64 [R1+0x68], R24 ;  /* 0x0000681801007387 */ /* 0x0001e20000100a00 */
[----:B--2---:R-:W-:-:S03]  /*4aa0*/  IADD3 R9, P5, R8, R24, RZ ;  /* 0x0000001808097210 */ /* 0x004fc60007fbe0ff */
[----:B0-----:R-:W5:Y:S02]  /*4ab0*/  LDL.LU.64 R24, [R1+0xd8] ;  /* 0x0000d80001187983 */ /* 0x001f640000300a00 */
[----:B------:R-:W-:Y:S02]  /*4ac0*/  IMAD.X R15, R12, 0x1, R237, P5 ;  /* 0x000000010c0f7824 */ /* 0x000fe400028e06ed */
[----:B------:R0:W-:Y:S02]  /*4ad0*/  STL [R1+0x70], R12 ;  /* 0x0000700c01007387 */ /* 0x0001e40000100800 */
[----:B0-----:R-:W-:-:S04]  /*4ae0*/  IMAD.WIDE.U32 R12, R14, 0x78, R20 ;  /* 0x000000780e0c7825 */ /* 0x001fc800078e0014 */
[----:B-1----:R-:W-:Y:S02]  /*4af0*/  IMAD.IADD R19, R23, 0x1, R13 ;  /* 0x0000000117137824 */ /* 0x002fe400078e020d */
[----:B------:R-:W2:Y:S01]  /*4b00*/  LDL R23, [R1+0xa8] ;  /* 0x0000a80001177983 */ /* 0x000ea20000100800 */
[----:B------:R-:W-:Y:S02]  /*4b10*/  ISETP.GT.AND P4, PT, R0, 0x80, P0 ;  /* 0x000000800000780c */ /* 0x000fe40000784270 */
[----:B------:R-:W-:-:S04]  /*4b20*/  LEA R8, P5, R9, R6, 0x1 ;  /* 0x0000000609087211 */ /* 0x000fc800078a08ff */
[--C-:B------:R-:W-:Y:S02]  /*4b30*/  LEA.HI.X R9, R9, R7, R15.reuse, 0x1, P5 ;  /* 0x0000000709097211 */ /* 0x100fe400028f0c0f */
[----:B------:R-:W-:Y:S01]  /*4b40*/  PRMT R15, R22, 0x7610, R15 ;  /* 0x00007610160f7816 */ /* 0x000fe2000000000f */
[----:B------:R-:W-:-:S05]  /*4b50*/  IMAD.MOV.U32 R18, RZ, RZ, R12 ;  /* 0x000000ffff127224 */ /* 0x000fca00078e000c */
[----:B------:R0:W4:Y:S02]  /*4b60*/  @P4 LDG.E.LTC128B.U16 R15, desc[UR4][R8.64] ;  /* 0x00000004080f4981 */ /* 0x000124000c1e1520 */
[----:B0-----:R-:W-:-:S03]  /*4b70*/  IMAD.WIDE.U32 R8, R5, R14, R18 ;  /* 0x0000000e05087225 */ /* 0x001fc600078e0012 */
[----:B------:R-:W-:-:S04]  /*4b80*/  IADD3 R22, P5, R10, R8, RZ ;  /* 0x000000080a167210 */ /* 0x000fc80007fbe0ff */
[----:B--2---:R-:W-:Y:S02]  /*4b90*/  IADD3.X R23, R11, R23, R9, P5, !PT ;  /* 0x000000170b177210 */ /* 0x004fe40002ffe409 */
[----:B------:R-:W2:Y:S02]  /*4ba0*/  LDL R9, [R1+0x80] ;  /* 0x0000800001097983 */ /* 0x000ea40000100800 */
[----:B--2---:R-:W-:-:S04]  /*4bb0*/  IMAD.WIDE.U32 R22, R9, UR7, R22 ;  /* 0x0000000709167c25 */ /* 0x004fc8000f8e0016 */
[----:B---3--:R-:W-:Y:S01]  /*4bc0*/  IMAD.IADD R9, R234, 0x1, R23 ;  /* 0x00000001ea097824 */ /* 0x008fe200078e0217 */
[----:B------:R-:W-:-:S04]  /*4bd0*/  LEA R8, P5, R22, R6, 0x1 ;  /* 0x0000000616087211 */ /* 0x000fc800078a08ff */
[----:B------:R-:W-:Y:S01]  /*4be0*/  LEA.HI.X R9, R22, R7, R9, 0x1, P5 ;  /* 0x0000000716097211 */ /* 0x000fe200028f0c09 */
[----:B----4-:R-:W-:-:S04]  /*4bf0*/  IMAD.U32 R22, R15, 0x10000, RZ ;  /* 0x000100000f167824 */ /* 0x010fc800078e00ff */
[----:B------:R-:W-:Y:S01]  /*4c00*/  FMUL R22, R22, R16 ;  /* 0x0000001016167220 */ /* 0x000fe20000400000 */
[----:B------:R-:W-:-:S03]  /*4c10*/  IMAD.U32 R234, RZ, RZ, UR8 ;  /* 0x00000008ffea7e24 */ /* 0x000fc6000f8e00ff */
[----:B------:R-:W-:Y:S01]  /*4c20*/  FFMA R22, R235, R2, R22 ;  /* 0x00000002eb167223 */ /* 0x000fe20000000016 */
[----:B------:R-:W-:Y:S01]  /*4c30*/  IMAD.U32 R23, RZ, RZ, UR9 ;  /* 0x00000009ff177e24 */ /* 0x000fe2000f8e00ff */
[----:B------:R-:W-:Y:S01]  /*4c40*/  IADD3 R12, P5, R20, R12, RZ ;  /* 0x0000000c140c7210 */ /* 0x000fe20007fbe0ff */
[----:B------:R-:W-:Y:S02]  /*4c50*/  IMAD.WIDE.U32 R234, R234, 0xf0, R232 ;  /* 0x000000f0eaea7825 */ /* 0x000fe400078e00e8 */
[----:B------:R-:W-:Y:S02]  /*4c60*/  F2FP.BF16.F32.PACK_AB R22, RZ, R22 ;  /* 0x00000016ff16723e */ /* 0x000fe400000010ff */
[----:B------:R-:W-:Y:S02]  /*4c70*/  IMAD R23, R23, 0xf0, RZ ;  /* 0x000000f017177824 */ /* 0x000fe400078e02ff */
[----:B------:R-:W-:Y:S01]  /*4c80*/  PRMT R4, R22, 0x7610, R4 ;  /* 0x0000761016047816 */ /* 0x000fe20000000004 */
[----:B------:R-:W-:-:S02]  /*4c90*/  @P4 IMAD.MOV.U32 R22, RZ, RZ, R234 ;  /* 0x000000ffff164224 */ /* 0x000fc400078e00ea */
[----:B------:R-:W-:Y:S02]  /*4ca0*/  IMAD.IADD R23, R235, 0x1, R23 ;  /* 0x00000001eb177824 */ /* 0x000fe400078e0217 */
[----:B------:R-:W-:Y:S02]  /*4cb0*/  IMAD.X R13, R19, 0x1, R21, P5 ;  /* 0x00000001130d7824 */ /* 0x000fe400028e0615 */
[----:B------:R0:W5:Y:S04]  /*4cc0*/  LDL.LU.64 R18, [R1+0xd0] ;  /* 0x0000d00001127983 */ /* 0x0001680000300a00 */
[----:B------:R1:W-:Y:S02]  /*4cd0*/  @P4 STG.E.U16 desc[UR4][R22.64], R4 ;  /* 0x0000000416004986 */ /* 0x0003e4000c101504 */
[----:B-1----:R-:W-:-:S02]  /*4ce0*/  IMAD.WIDE.U32 R4, R5, R14, R12 ;  /* 0x0000000e05047225 */ /* 0x002fc400078e000c */
[----:B------:R0:W5:Y:S04]  /*4cf0*/  LDL.LU.64 R12, [R1+0xc8] ;  /* 0x0000c800010c7983 */ /* 0x0001680000300a00 */
[----:B------:R1:W-:Y:S04]  /*4d00*/  STL.64 [R1+0x60], R4 ;  /* 0x0000600401007387 */ /* 0x0003e80000100a00 */
[----:B-1----:R0:W5:Y:S01]  /*4d10*/  LDL.LU.64 R4, [R1+0xc0] ;  /* 0x0000c00001047983 */ /* 0x0021620000300a00 */
[----:B------:R-:W-:Y:S01]  /*4d20*/  ISETP.GT.AND P4, PT, R0, 0x80, P3 ;  /* 0x000000800000780c */ /* 0x000fe20001f84270 */
[----:B------:R-:W-:-:S12]  /*4d30*/  BSSY B1, `(.L_x_49) ;  /* 0x0000004000017945 */ /* 0x000fd80003800000 */
[----:B0-----:R-:W-:Y:S05]  /*4d40*/  @!P4 BRA `(.L_x_50) ;  /* 0x000000000008c947 */ /* 0x001fea0003800000 */
[----:B------:R-:W-:Y:S02]  /*4d50*/  ULDC.64 UR4, c[0x0][0x208] ;  /* 0x0000820000047ab9 */ /* 0x000fe40000000a00 */
[----:B------:R0:W5:Y:S03]  /*4d60*/  LDG.E.LTC128B.U16 R15, desc[UR4][R8.64+0x2] ;  /* 0x00000204080f7981 */ /* 0x000166000c1e1520 */
.L_x_50:
[----:B------:R-:W-:Y:S05]  /*4d70*/  BSYNC B1 ;  /* 0x0000000000017941 */ /* 0x000fea0003800000 */
.L_x_49:
[----:B-----5:R1:W-:Y:S04]  /*4d80*/  STL.64 [R1+0xd8], R18 ;  /* 0x0000d81201007387 */ /* 0x0203e80000100a00 */
[----:B-1----:R-:W2:Y:S04]  /*4d90*/  LDL.LU.64 R18, [R1+0x60] ;  /* 0x0000600001127983 */ /* 0x002ea80000300a00 */
[----:B------:R1:W-:Y:S04]  /*4da0*/  STL.64 [R1+0xd0], R12 ;  /* 0x0000d00c01007387 */ /* 0x0003e80000100a00 */
[----:B-1----:R-:W3:Y:S01]  /*4db0*/  LDL.LU R13, [R1+0x44] ;  /* 0x00004400010d7983 */ /* 0x002ee20000300800 */
[----:B------:R-:W-:-:S03]  /*4dc0*/  IMAD.U32 R14, R15, 0x10000, RZ ;  /* 0x000100000f0e7824 */ /* 0x000fc600078e00ff */
[----:B------:R0:W-:Y:S01]  /*4dd0*/  STL.64 [R1+0xc8], R8 ;  /* 0x0000c80801007387 */ /* 0x0001e20000100a00 */
[----:B------:R-:W-:-:S03]  /*4de0*/  FMUL R14, R14, R16 ;  /* 0x000000100e0e7220 */ /* 0x000fc60000400000 */
[----:B0-----:R-:W4:Y:S04]  /*4df0*/  LDL.LU.64 R8, [R1+0x68] ;  /* 0x0000680001087983 */ /* 0x001f280000300a00 */
[----:B------:R0:W-:Y:S04]  /*4e00*/  STL.64 [R1+0xc0], R4 ;  /* 0x0000c00401007387 */ /* 0x0001e80000100a00 */
[----:B0-----:R-:W4:Y:S01]  /*4e10*/  LDL.LU.64 R4, [R1+0x90] ;  /* 0x0000900001047983 */ /* 0x001f220000300a00 */
[----:B------:R-:W-:Y:S01]  /*4e20*/  ULDC.64 UR4, c[0x0][0x208] ;  /* 0x0000820000047ab9 */ /* 0x000fe20000000a00 */
[----:B--2---:R-:W-:Y:S01]  /*4e30*/  IADD3 R12, P5, R10, R18, RZ ;  /* 0x000000120a0c7210 */ /* 0x004fe20007fbe0ff */
[----:B---3--:R-:W-:-:S02]  /*4e40*/  FFMA R14, R13, R2, R14 ;  /* 0x000000020d0e7223 */ /* 0x008fc4000000000e */
[----:B------:R-:W2:Y:S03]  /*4e50*/  LDL.LU R13, [R1+0xa8] ;  /* 0x0000a800010d7983 */ /* 0x000ea60000300800 */
[----:B------:R-:W-:-:S04]  /*4e60*/  F2FP.BF16.F32.PACK_AB R10, RZ, R14 ;  /* 0x0000000eff0a723e */ /* 0x000fc800000010ff */
[----:B------:R-:W-:Y:S01]  /*4e70*/  PRMT R14, R10, 0x7610, R14 ;  /* 0x000076100a0e7816 */ /* 0x000fe2000000000e */
[----:B------:R-:W-:Y:S01]  /*4e80*/  @P4 IMAD.MOV.U32 R10, RZ, RZ, R234 ;  /* 0x000000ffff0a4224 */ /* 0x000fe200078e00ea */
[----:B--2---:R-:W-:Y:S01]  /*4e90*/  IADD3.X R13, R11, R13, R19, P5, !PT ;  /* 0x0000000d0b0d7210 */ /* 0x004fe20002ffe413 */
[----:B------:R-:W-:Y:S01]  /*4ea0*/  @P4 IMAD.MOV.U32 R11, RZ, RZ, R23 ;  /* 0x000000ffff0b4224 */ /* 0x000fe200078e0017 */
[----:B------:R0:W5:Y:S04]  /*4eb0*/  LDL.LU.64 R18, [R1+0xd8] ;  /* 0x0000d80001127983 */ /* 0x0001680000300a00 */
[----:B------:R1:W-:Y:S04]  /*4ec0*/  STL.64 [R1+0x40], R12 ;  /* 0x0000400c01007387 */ /* 0x0003e80000100a00 */
[----:B------:R2:W-:Y:S04]  /*4ed0*/  @P4 STG.E.U16 desc[UR4][R10.64+0x2], R14 ;  /* 0x0000020e0a004986 */ /* 0x0005e8000c101504 */
[----:B-1----:R0:W5:Y:S04]  /*4ee0*/  LDL.LU.64 R12, [R1+0xd0] ;  /* 0x0000d000010c7983 */ /* 0x0021680000300a00 */
[----:B--2---:R-:W2:Y:S01]  /*4ef0*/  LDL.LU R10, [R1+0x70] ;  /* 0x00007000010a7983 */ /* 0x004ea20000300800 */
[----:B----4-:R-:W-:-:S03]  /*4f00*/  IADD3 R11, P4, P5, R4, R8, R20 ;  /* 0x00000008040b7210 */ /* 0x010fc60007d9e014 */
[----:B------:R0:W5:Y:S04]  /*4f10*/  LDL.LU.64 R8, [R1+0xc8] ;  /* 0x0000c80001087983 */ /* 0x0001680000300a00 */
[----:B------:R0:W5:Y:S01]  /*4f20*/  LDL.LU.64 R4, [R1+0xc0] ;  /* 0x0000c00001047983 */ /* 0x0001620000300a00 */
[----:B------:R-:W-:Y:S01]  /*4f30*/  ISETP.GT.AND P0, PT, R0, 0x88, P0 ;  /* 0x000000880000780c */ /* 0x000fe20000704270 */
[----:B------:R-:W-:Y:S01]  /*4f40*/  BSSY B1, `(.L_x_51) ;  /* 0x0000008000017945 */ /* 0x000fe20003800000 */
[----:B--2---:R-:W-:Y:S02]  /*4f50*/  IADD3.X R20, R237, R10, R21, P4, P5 ;  /* 0x0000000aed147210 */ /* 0x004fe400027ea415 */
[----:B------:R-:W-:-:S04]  /*4f60*/  LEA R10, P4, R11, R6, 0x1 ;  /* 0x000000060b0a7211 */ /* 0x000fc800078808ff */
[--C-:B------:R-:W-:Y:S02]  /*4f70*/  LEA.HI.X R11, R11, R7, R20.reuse, 0x1, P4 ;  /* 0x000000070b0b7211 */ /* 0x100fe400020f0c14 */
[----:B------:R-:W-:-:S03]  /*4f80*/  PRMT R20, R15, 0x7610, R20 ;  /* 0x000076100f147816 */ /* 0x000fc60000000014 */
[----:B0-----:R-:W-:Y:S05]  /*4f90*/  @!P0 BRA `(.L_x_52) ;  /* 0x0000000000088947 */ /* 0x001fea0003800000 */
[----:B------:R-:W-:Y:S02]  /*4fa0*/  ULDC.64 UR4, c[0x0][0x208] ;  /* 0x0000820000047ab9 */ /* 0x000fe40000000a00 */
[----:B------:R0:W5:Y:S03]  /*4fb0*/  LDG.E.LTC128B.U16 R20, desc[UR4][R10.64] ;  /* 0x000000040a147981 */ /* 0x000166000c1e1520 */
.L_x_52:
[----:B------:R-:W-:Y:S05]  /*4fc0*/  BSYNC B1 ;  /* 0x0000000000017941 */ /* 0x000fea0003800000 */
.L_x_51:
[----:B0-----:R-:W2:Y:S04]  /*4fd0*/  LDL R11, [R1+0x9c] ;  /* 0x00009c00010b7983 */ /* 0x001ea80000100800 */
[----:B------:R-:W3:Y:S04]  /*4fe0*/  LDL.LU.64 R14, [R1+0x40] ;  /* 0x00004000010e7983 */ /* 0x000ee80000300a00 */
[----:B------:R-:W3:Y:S04]  /*4ff0*/  LDL.LU R10, [R1+0x80] ;  /* 0x00008000010a7983 */ /* 0x000ee80000300800 */
[----:B-----5:R0:W-:Y:S04]  /*5000*/  STL [R1+0xc4], R4 ;  /* 0x0000c40401007387 */ /* 0x0201e80000100800 */
[----:B0-----:R-:W4:Y:S04]  /*5010*/  LDL.LU R4, [R1+0x84] ;  /* 0x0000840001047983 */ /* 0x001f280000300800 */
[----:B------:R0:W-:Y:S04]  /*5020*/  STL [R1+0xc0], R3 ;  /* 0x0000c00301007387 */ /* 0x0001e80000100800 */
[----:B0-----:R-:W4:Y:S04]  /*5030*/  LDL.LU R3, [R1+0x48] ;  /* 0x0000480001037983 */ /* 0x001f280000300800 */
[----:B------:R-:W4:Y:S01]  /*5040*/  LDL R21, [R1+0xb4] ;  /* 0x0000b40001157983 */ /* 0x000f220000100800 */
[----:B--2---:R-:W-:Y:S01]  /*5050*/  R2UR UR4, R11 ;  /* 0x000000000b0472ca */ /* 0x004fe200000e0000 */
[----:B------:R-:W-:-:S04]  /*5060*/  IMAD.U32 R11, R20, 0x10000, RZ ;  /* 0x00010000140b7824 */ /* 0x000fc800078e00ff */
[----:B------:R-:W-:-:S08]  /*5070*/  FMUL R11, R11, R16 ;  /* 0x000000100b0b7220 */ /* 0x000fd00000400000 */
[----:B---3--:R-:W-:-:S04]  /*5080*/  IMAD.WIDE.U32 R14, R10, UR4, R14 ;  /* 0x000000040a0e7c25 */ /* 0x008fc8000f8e000e */
[----:B------:R-:W-:Y:S01]  /*5090*/  IMAD.U32 R10, RZ, RZ, UR8 ;  /* 0x00000008ff0a7e24 */ /* 0x000fe2000f8e00ff */
[----:B------:R-:W-:-:S03]  /*50a0*/  ISETP.GT.AND P3, PT, R0, 0x88, P3 ;  /* 0x000000880000780c */ /* 0x000fc60001f64270 */
[----:B------:R-:W-:Y:S02]  /*50b0*/  IMAD.SHL.U32 R10, R10, 0x10, RZ ;  /* 0x000000100a0a7824 */ /* 0x000fe400078e00ff */
[----:B----4-:R-:W-:Y:S02]  /*50c0*/  IMAD.IADD R15, R4, 0x1, R15 ;  /* 0x00000001040f7824 */ /* 0x010fe400078e020f */
[----:B------:R0:W5:Y:S01]  /*50d0*/  LDL.LU R4, [R1+0xc4] ;  /* 0x0000c40001047983 */ /* 0x0001620000300800 */
[----:B------:R-:W-:Y:S01]  /*50e0*/  LEA R6, P5, R14, R6, 0x1 ;  /* 0x000000060e067211 */ /* 0x000fe200078a08ff */
[----:B------:R-:W-:Y:S02]  /*50f0*/  FFMA R11, R3, R2, R11 ;  /* 0x00000002030b7223 */ /* 0x000fe4000000000b */
[----:B------:R0:W5:Y:S01]  /*5100*/  LDL.LU R3, [R1+0xc0] ;  /* 0x0000c00001037983 */ /* 0x0001620000300800 */
[----:B------:R-:W-:Y:S01]  /*5110*/  IADD3 R10, P4, R10, R234, RZ ;  /* 0x000000ea0a0a7210 */ /* 0x000fe20007f9e0ff */
[----:B------:R-:W-:Y:S01]  /*5120*/  ULDC.64 UR4, c[0x0][0x208] ;  /* 0x0000820000047ab9 */ /* 0x000fe20000000a00 */
[----:B------:R-:W-:Y:S01]  /*5130*/  LEA.HI.X R7, R14, R7, R15, 0x1, P5 ;  /* 0x000000070e077211 */ /* 0x000fe200028f0c0f */
[----:B------:R-:W-:Y:S01]  /*5140*/  BSSY B1, `(.L_x_53) ;  /* 0x0000008000017945 */ /* 0x000fe20003800000 */
[----:B------:R-:W-:Y:S01]  /*5150*/  F2FP.BF16.F32.PACK_AB R14, RZ, R11 ;  /* 0x0000000bff0e723e */ /* 0x000fe200000010ff */
[----:B------:R-:W-:-:S05]  /*5160*/  IMAD.X R11, R23, 0x1, R21, P4 ;  /* 0x00000001170b7824 */ /* 0x000fca00020e0615 */
[----:B------:R1:W-:Y:S02]  /*5170*/  @P0 STG.E.U16 desc[UR4][R10.64], R14 ;  /* 0x0000000e0a000986 */ /* 0x0003e4000c101504 */
[----:B-1----:R-:W-:Y:S01]  /*5180*/  PRMT R14, R20, 0x7610, R14 ;  /* 0x00007610140e7816 */ /* 0x002fe2000000000e */
[----:B0-----:R-:W-:Y:S06]  /*5190*/  @!P3 BRA `(.L_x_54) ;  /* 0x000000000008b947 */ /* 0x001fec0003800000 */
[----:B------:R-:W-:Y:S02]  /*51a0*/  ULDC.64 UR4, c[0x0][0x208] ;  /* 0x0000820000047ab9 */ /* 0x000fe40000000a00 */
[----:B------:R0:W5:Y:S03]  /*51b0*/  LDG.E.LTC128B.U16 R14, desc[UR4][R6.64+0x2] ;  /* 0x00000204060e7981 */ /* 0x000166000c1e1520 */
.L_x_54:
[----:B------:R-:W-:Y:S05]  /*51c0*/  BSYNC B1 ;  /* 0x0000000000017941 */ /* 0x000fea0003800000 */
.L_x_53:
[----:B------:R-:W2:Y:S01]  /*51d0*/  LDL.LU R20, [R1+0x4c] ;  /* 0x00004c0001147983 */ /* 0x000ea20000300800 */
[----:B-----5:R-:W-:Y:S01]  /*51e0*/  IMAD.U32 R15, R14, 0x10000, RZ ;  /* 0x000100000e0f7824 */ /* 0x020fe200078e00ff */
        /* <DEDUP_REMOVED lines=10> */
.L_x_56:
[----:B------:R-:W-:Y:S05]  /*5290*/  BSYNC B1 ;  /* 0x0000000000017941 */ /* 0x000fea0003800000 */
.L_x_55:
[----:B------:R-:W3:Y:S01]  /*52a0*/  LDL.LU R20, [R1+0x50] ;  /* 0x0000500001147983 */ /* 0x000ee20000300800 */
[----:B-1---5:R-:W-:Y:S01]  /*52b0*/  IMAD.U32 R15, R14, 0x10000, RZ ;  /* 0x000100000e0f7824 */ /* 0x022fe200078e00ff */
[----:B------:R-:W-:Y:S01]  /*52c0*/  ISETP.GT.AND P3, PT, R0, 0x80, P1 ;  /* 0x000000800000780c */ /* 0x000fe20000f64270 */
[----:B------:R-:W-:Y:S01]  /*52d0*/  @P0 IMAD.MOV.U32 R21, RZ, RZ, R23 ;  /* 0x000000ffff150224 */ /* 0x000fe200078e0017 */
[----:B------:R-:W-:Y:S01]  /*52e0*/  ULDC.64 UR4, c[0x0][0x208] ;  /* 0x0000820000047ab9 */ /* 0x000fe20000000a00 */
[----:B------:R-:W-:Y:S01]  /*52f0*/  FMUL R15, R15, R16 ;  /* 0x000000100f0f7220 */ /* 0x000fe20000400000 */
[----:B------:R-:W-:Y:S03]  /*5300*/  BSSY B1, `(.L_x_57) ;  /* 0x0000008000017945 */ /* 0x000fe60003800000 */
[----:B---3--:R-:W-:Y:S01]  /*5310*/  FFMA R15, R20, R2, R15 ;  /* 0x00000002140f7223 */ /* 0x008fe2000000000f */
[----:B------:R-:W-:-:S04]  /*5320*/  @P0 IMAD.MOV.U32 R20, RZ, RZ, R234 ;  /* 0x000000ffff140224 */ /* 0x000fc800078e00ea */
[----:B------:R-:W-:-:S05]  /*5330*/  F2FP.BF16.F32.PACK_AB R15, RZ, R15 ;  /* 0x0000000fff0f723e */ /* 0x000fca00000010ff */
[----:B------:R1:W-:Y:S01]  /*5340*/  @P0 STG.E.U16 desc[UR4][R20.64+0x10], R15 ;  /* 0x0000100f14000986 */ /* 0x0003e2000c101504 */
[----:B------:R-:W-:Y:S05]  /*5350*/  @!P3 BRA `(.L_x_58) ;  /* 0x000000000008b947 */ /* 0x000fea0003800000 */
[----:B------:R-:W-:Y:S02]  /*5360*/  ULDC.64 UR4, c[0x0][0x208] ;  /* 0x0000820000047ab9 */ /* 0x000fe40000000a00 */
[----:B------:R3:W5:Y:S03]  /*5370*/  LDG.E.LTC128B.U16 R14, desc[UR4][R8.64+0x12] ;  /* 0x00001204080e7981 */ /* 0x000766000c1e1520 */
.L_x_58:
[----:B------:R-:W-:Y:S05]  /*5380*/  BSYNC B1 ;  /* 0x0000000000017941 */ /* 0x000fea0003800000 */
.L_x_57:
[----:B-1----:R-:W4:Y:S01]  /*5390*/  LDL.LU R20, [R1+0x54] ;  /* 0x0000540001147983 */ /* 0x002f220000300800 */
[----:B-----5:R-:W-:Y:S01]  /*53a0*/  IMAD.U32 R15, R14, 0x10000, RZ ;  /* 0x000100000e0f7824 */ /* 0x020fe200078e00ff */
[----:B------:R-:W-:Y:S01]  /*53b0*/  ISETP.GT.AND P2, PT, R0, 0x88, P2 ;  /* 0x000000880000780c */ /* 0x000fe20001744270 */
[----:B------:R-:W-:Y:S01]  /*53c0*/  @P3 IMAD.MOV.U32 R22, RZ, RZ, R234 ;  /* 0x000000ffff163224 */ /* 0x000fe200078e00ea */
[----:B------:R-:W-:Y:S01]  /*53d0*/  ULDC.64 UR4, c[0x0][0x208] ;  /* 0x0000820000047ab9 */ /* 0x000fe20000000a00 */
[----:B------:R-:W-:Y:S01]  /*53e0*/  FMUL R15, R15, R16 ;  /* 0x000000100f0f7220 */ /* 0x000fe20000400000 */
[----:B------:R-:W-:Y:S03]  /*53f0*/  BSSY B1, `(.L_x_59) ;  /* 0x0000007000017945 */ /* 0x000fe60003800000 */
[----:B----4-:R-:W-:-:S05]  /*5400*/  FFMA R15, R20, R2, R15 ;  /* 0x00000002140f7223 */ /* 0x010fca000000000f */
[----:B------:R-:W-:-:S05]  /*5410*/  F2FP.BF16.F32.PACK_AB R15, RZ, R15 ;  /* 0x0000000fff0f723e */ /* 0x000fca00000010ff */
[----:B------:R1:W-:Y:S01]  /*5420*/  @P3 STG.E.U16 desc[UR4][R22.64+0x12], R15 ;  /* 0x0000120f16003986 */ /* 0x0003e2000c101504 */
[----:B------:R-:W-:Y:S05]  /*5430*/  @!P2 BRA `(.L_x_60) ;  /* 0x000000000008a947 */ /* 0x000fea0003800000 */
[----:B------:R-:W-:Y:S02]  /*5440*/  ULDC.64 UR4, c[0x0][0x208] ;  /* 0x0000820000047ab9 */ /* 0x000fe40000000a00 */
[----:B------:R4:W5:Y:S03]  /*5450*/  LDG.E.LTC128B.U16 R14, desc[UR4][R6.64+0x10] ;  /* 0x00001004060e7981 */ /* 0x000966000c1e1520 */
.L_x_60:
[----:B------:R-:W-:Y:S05]  /*5460*/  BSYNC B1 ;  /* 0x0000000000017941 */ /* 0x000fea0003800000 */
.L_x_59:
[----:B------:R-:W2:Y:S01]  /*5470*/  LDL.LU R20, [R1+0x58] ;  /* 0x0000580001147983 */ /* 0x000ea20000300800 */
[----:B-1---5:R-:W-:Y:S01]  /*5480*/  IMAD.U32 R15, R14, 0x10000, RZ ;  /* 0x000100000e0f7824 */ /* 0x022fe200078e00ff */
        /* <DEDUP_REMOVED lines=10> */
.L_x_62:
[----:B------:R-:W-:Y:S05]  /*5530*/  BSYNC B1 ;  /* 0x0000000000017941 */ /* 0x000fea0003800000 */
.L_x_61:
[----:B------:R-:W3:Y:S01]  /*5540*/  LDL.LU R20, [R1+0x5c] ;  /* 0x00005c0001147983 */ /* 0x000ee20000300800 */
[----:B-1---5:R-:W-:Y:S01]  /*5550*/  IMAD.U32 R15, R14, 0x10000, RZ ;  /* 0x000100000e0f7824 */ /* 0x022fe200078e00ff */
[----:B------:R-:W-:Y:S01]  /*5560*/  ISETP.GT.AND P3, PT, R3, 0x10, PT ;  /* 0x000000100300780c */ /* 0x000fe20003f64270 */
[----:B------:R-:W-:Y:S01]  /*5570*/  @P1 IMAD.MOV.U32 R21, RZ, RZ, R11 ;  /* 0x000000ffff151224 */ /* 0x000fe200078e000b */
[----:B------:R-:W-:Y:S01]  /*5580*/  ULDC.64 UR4, c[0x0][0x208] ;  /* 0x0000820000047ab9 */ /* 0x000fe20000000a00 */
[----:B------:R-:W-:Y:S01]  /*5590*/  FMUL R15, R15, R16 ;  /* 0x000000100f0f7220 */ /* 0x000fe20000400000 */
[----:B------:R-:W-:Y:S01]  /*55a0*/  ISETP.GT.AND P0, PT, R0, RZ, P3 ;  /* 0x000000ff0000720c */ /* 0x000fe20001f04270 */
[----:B------:R-:W-:Y:S02]  /*55b0*/  BSSY B1, `(.L_x_63) ;  /* 0x0000009000017945 */ /* 0x000fe40003800000 */
[----:B---3--:R-:W-:Y:S01]  /*55c0*/  FFMA R15, R20, R2, R15 ;  /* 0x00000002140f7223 */ /* 0x008fe2000000000f */
[--C-:B------:R-:W-:Y:S01]  /*55d0*/  @P1 IMAD.MOV.U32 R20, RZ, RZ, R10.reuse ;  /* 0x000000ffff141224 */ /* 0x100fe200078e000a */
[----:B------:R-:W-:-:S03]  /*55e0*/  PRMT R10, R14, 0x7610, R10 ;  /* 0x000076100e0a7816 */ /* 0x000fc6000000000a */
[----:B------:R-:W-:-:S05]  /*55f0*/  F2FP.BF16.F32.PACK_AB R15, RZ, R15 ;  /* 0x0000000fff0f723e */ /* 0x000fca00000010ff */
[----:B------:R1:W-:Y:S01]  /*5600*/  @P1 STG.E.U16 desc[UR4][R20.64+0x12], R15 ;  /* 0x0000120f14001986 */ /* 0x0003e2000c101504 */
[----:B------:R-:W-:Y:S05]  /*5610*/  @!P0 BRA `(.L_x_64) ;  /* 0x0000000000088947 */ /* 0x000fea0003800000 */
[----:B------:R-:W-:Y:S02]  /*5620*/  ULDC.64 UR4, c[0x0][0x208] ;  /* 0x0000820000047ab9 */ /* 0x000fe40000000a00 */
[----:B------:R3:W5:Y:S03]  /*5630*/  LDG.E.LTC128B.U16 R10, desc[UR4][R18.64+0x20] ;  /* 0x00002004120a7981 */ /* 0x000766000c1e1520 */
.L_x_64:
[----:B------:R-:W-:Y:S05]  /*5640*/  BSYNC B1 ;  /* 0x0000000000017941 */ /* 0x000fea0003800000 */
.L_x_63:
[----:B------:R-:W2:Y:S01]  /*5650*/  LDL.LU R14, [R1+0x20] ;  /* 0x00002000010e7983 */ /* 0x000ea20000300800 */
[----:B-----5:R-:W-:Y:S01]  /*5660*/  IMAD.U32 R11, R10, 0x10000, RZ ;  /* 0x000100000a0b7824 */ /* 0x020fe200078e00ff */
[----:B------:R-:W-:Y:S01]  /*5670*/  ISETP.GT.AND P2, PT, R3, 0x11, PT ;  /* 0x000000110300780c */ /* 0x000fe20003f44270 */
[----:B------:R-:W-:Y:S01]  /*5680*/  ULDC.64 UR4, c[0x0][0x208] ;  /* 0x0000820000047ab9 */ /* 0x000fe20000000a00 */
[----:B------:R-:W-:Y:S01]  /*5690*/  BSSY B1, `(.L_x_65) ;  /* 0x0000009000017945 */ /* 0x000fe20003800000 */
[----:B------:R-:W-:Y:S01]  /*56a0*/  FMUL R11, R11, R16 ;  /* 0x000000100b0b7220 */ /* 0x000fe20000400000 */
[----:B------:R-:W-:-:S03]  /*56b0*/  ISETP.GT.AND P1, PT, R0, RZ, P2 ;  /* 0x000000ff0000720c */ /* 0x000fc60001724270 */
[----:B--2---:R-:W-:-:S05]  /*56c0*/  FFMA R11, R14, R2, R11 ;  /* 0x000000020e0b7223 */ /* 0x004fca000000000b */
[----:B------:R-:W-:-:S05]  /*56d0*/  F2FP.BF16.F32.PACK_AB R11, RZ, R11 ;  /* 0x0000000bff0b723e */ /* 0x000fca00000010ff */
[----:B------:R2:W-:Y:S01]  /*56e0*/  @P0 STG.E.U16 desc[UR4][R4.64+0x20], R11 ;  /* 0x0000200b04000986 */ /* 0x0005e2000c101504 */
[----:B------:R-:W-:Y:S05]  /*56f0*/  @!P1 BRA `(.L_x_66) ;  /* 0x0000000000089947 */ /* 0x000fea0003800000 */
[----:B------:R-:W-:Y:S02]  /*5700*/  ULDC.64 UR4, c[0x0][0x208] ;  /* 0x0000820000047ab9 */ /* 0x000fe40000000a00 */
[----:B------:R0:W5:Y:S03]  /*5710*/  LDG.E.LTC128B.U16 R10, desc[UR4][R18.64+0x22] ;  /* 0x00002204120a7981 */ /* 0x000166000c1e1520 */
.L_x_66:
[----:B------:R-:W-:Y:S05]  /*5720*/  BSYNC B1 ;  /* 0x0000000000017941 */ /* 0x000fea0003800000 */
.L_x_65:
[----:B-1----:R-:W3:Y:S01]  /*5730*/  LDL.LU R15, [R1+0x24] ;  /* 0x00002400010f7983 */ /* 0x002ee20000300800 */
[----:B--2--5:R-:W-:Y:S01]  /*5740*/  IMAD.U32 R11, R10, 0x10000, RZ ;  /* 0x000100000a0b7824 */ /* 0x024fe200078e00ff */
[----:B------:R-:W-:Y:S01]  /*5750*/  ISETP.GT.AND P0, PT, R0, 0x8, P3 ;  /* 0x000000080000780c */ /* 0x000fe20001f04270 */
[----:B------:R-:W-:Y:S01]  /*5760*/  ULDC.64 UR4, c[0x0][0x208] ;  /* 0x0000820000047ab9 */ /* 0x000fe20000000a00 */
[----:B------:R-:W-:Y:S01]  /*5770*/  BSSY B1, `(.L_x_67) ;  /* 0x0000009000017945 */ /* 0x000fe20003800000 */
[----:B------:R-:W-:Y:S01]  /*5780*/  FMUL R11, R11, R16 ;  /* 0x000000100b0b7220 */ /* 0x000fe20000400000 */
[----:B------:R-:W-:-:S03]  /*5790*/  PRMT R14, R10, 0x7610, R14 ;  /* 0x000076100a0e7816 */ /* 0x000fc6000000000e */
[----:B---3--:R-:W-:-:S05]  /*57a0*/  FFMA R11, R15, R2, R11 ;  /* 0x000000020f0b7223 */ /* 0x008fca000000000b */
[----:B------:R-:W-:-:S05]  /*57b0*/  F2FP.BF16.F32.PACK_AB R11, RZ, R11 ;  /* 0x0000000bff0b723e */ /* 0x000fca00000010ff */
[----:B------:R1:W-:Y:S01]  /*57c0*/  @P1 STG.E.U16 desc[UR4][R4.64+0x22], R11 ;  /* 0x0000220b04001986 */ /* 0x0003e2000c101504 */
[----:B------:R-:W-:Y:S05]  /*57d0*/  @!P0 BRA `(.L_x_68) ;  /* 0x0000000000088947 */ /* 0x000fea0003800000 */
[----:B------:R-:W-:Y:S02]  /*57e0*/  ULDC.64 UR4, c[0x0][0x208] ;  /* 0x0000820000047ab9 */ /* 0x000fe40000000a00 */
[----:B------:R2:W5:Y:S03]  /*57f0*/  LDG.E.LTC128B.U16 R14, desc[UR4][R12.64+0x20] ;  /* 0x000020040c0e7981 */ /* 0x000566000c1e1520 */
.L_x_68:
[----:B------:R-:W-:Y:S05]  /*5800*/  BSYNC B1 ;  /* 0x0000000000017941 */ /* 0x000fea0003800000 */
.L_x_67:
[----:B-1----:R-:W3:Y:S01]  /*5810*/  LDL.LU R11, [R1+0x28] ;  /* 0x00002800010b7983 */ /* 0x002ee20000300800 */
[----:B-----5:R-:W-:Y:S01]  /*5820*/  IMAD.U32 R10, R14, 0x10000, RZ ;  /* 0x000100000e0a7824 */ /* 0x020fe200078e00ff */
[----:B------:R-:W-:Y:S01]  /*5830*/  ISETP.GT.AND P4, PT, R0, 0x8, P2 ;  /* 0x000000080000780c */ /* 0x000fe20001784270 */
[----:B------:R-:W-:Y:S01]  /*5840*/  ULDC.64 UR4, c[0x0][0x208] ;  /* 0x0000820000047ab9 */ /* 0x000fe20000000a00 */
[----:B------:R-:W-:Y:S01]  /*5850*/  BSSY B1, `(.L_x_69) ;  /* 0x000000b000017945 */ /* 0x000fe20003800000 */
[----:B------:R-:W-:-:S04]  /*5860*/  FMUL R10, R10, R16 ;  /* 0x000000100a0a7220 */ /* 0x000fc80000400000 */
[----:B---3--:R-:W-:Y:S01]  /*5870*/  FFMA R10, R11, R2, R10 ;  /* 0x000000020b0a7223 */ /* 0x008fe2000000000a */
[----:B------:R-:W-:-:S04]  /*5880*/  IMAD.MOV.U32 R11, RZ, RZ, R233 ;  /* 0x000000ffff0b7224 */ /* 0x000fc800078e00e9 */
[----:B------:R-:W-:-:S04]  /*5890*/  F2FP.BF16.F32.PACK_AB R10, RZ, R10 ;  /* 0x0000000aff0a723e */ /* 0x000fc800000010ff */
[----:B------:R-:W-:Y:S01]  /*58a0*/  PRMT R15, R10, 0x7610, R15 ;  /* 0x000076100a0f7816 */ /* 0x000fe2000000000f */
[----:B------:R-:W-:-:S05]  /*58b0*/  IMAD.MOV.U32 R10, RZ, RZ, R232 ;  /* 0x000000ffff0a7224 */ /* 0x000fca00078e00e8 */
[----:B------:R1:W-:Y:S01]  /*58c0*/  @P0 STG.E.U16 desc[UR4][R10.64+0x20], R15 ;  /* 0x0000200f0a000986 */ /* 0x0003e2000c101504 */
[----:B------:R-:W-:Y:S05]  /*58d0*/  @!P4 BRA `(.L_x_70) ;  /* 0x000000000008c947 */ /* 0x000fea0003800000 */
[----:B------:R-:W-:Y:S02]  /*58e0*/  ULDC.64 UR4, c[0x0][0x208] ;  /* 0x0000820000047ab9 */ /* 0x000fe40000000a00 */
[----:B------:R3:W5:Y:S03]  /*58f0*/  LDG.E.LTC128B.U16 R14, desc[UR4][R12.64+0x22] ;  /* 0x000022040c0e7981 */ /* 0x000766000c1e1520 */
.L_x_70:
[----:B------:R-:W-:Y:S05]  /*5900*/  BSYNC B1 ;  /* 0x0000000000017941 */ /* 0x000fea0003800000 */
.L_x_69:
[----:B------:R-:W2:Y:S01]  /*5910*/  LDL.LU R20, [R1+0x2c] ;  /* 0x00002c0001147983 */ /* 0x000ea20000300800 */
[----:B-1---5:R-:W-:Y:S01]  /*5920*/  IMAD.U32 R15, R14, 0x10000, RZ ;  /* 0x000100000e0f7824 */ /* 0x022fe200078e00ff */
        /* <DEDUP_REMOVED lines=11> */
.L_x_72:
[----:B------:R-:W-:Y:S05]  /*59e0*/  BSYNC B1 ;  /* 0x0000000000017941 */ /* 0x000fea0003800000 */
.L_x_71:
[----:B------:R-:W3:Y:S01]  /*59f0*/  LDL.LU R20, [R1+0x30] ;  /* 0x0000300001147983 */ /* 0x000ee20000300800 */
[----:B-1---5:R-:W-:Y:S01]  /*5a00*/  IMAD.U32 R15, R14, 0x10000, RZ ;  /* 0x000100000e0f7824 */ /* 0x022fe200078e00ff */
        /* <DEDUP_REMOVED lines=11> */
.L_x_74:
[----:B------:R-:W-:Y:S05]  /*5ac0*/  BSYNC B1 ;  /* 0x0000000000017941 */ /* 0x000fea0003800000 */
.L_x_73:
        /* <DEDUP_REMOVED lines=12> */
.L_x_76:
[----:B------:R-:W-:Y:S05]  /*5b90*/  BSYNC B1 ;  /* 0x0000000000017941 */ /* 0x000fea0003800000 */
.L_x_75:
[----:B------:R-:W3:Y:S01]  /*5ba0*/  LDL.LU R20, [R1+0x38] ;  /* 0x0000380001147983 */ /* 0x000ee20000300800 */
[----:B-1---5:R-:W-:Y:S01]  /*5bb0*/  IMAD.U32 R15, R14, 0x10000, RZ ;  /* 0x000100000e0f7824 */ /* 0x022fe200078e00ff */
[----:B------:R-:W-:Y:S01]  /*5bc0*/  ISETP.GT.AND P4, PT, R0, 0x8, P0 ;  /* 0x000000080000780c */ /* 0x000fe20000784270 */
[----:B------:R-:W-:Y:S01]  /*5bd0*/  ULDC.64 UR4, c[0x0][0x208] ;  /* 0x0000820000047ab9 */ /* 0x000fe20000000a00 */
[----:B------:R-:W-:Y:S01]  /*5be0*/  BSSY B1, `(.L_x_77) ;  /* 0x0000008000017945 */ /* 0x000fe20003800000 */
[----:B------:R-:W-:-:S04]  /*5bf0*/  FMUL R15, R15, R16 ;  /* 0x000000100f0f7220 */ /* 0x000fc80000400000 */
[----:B---3--:R-:W-:-:S05]  /*5c00*/  FFMA R15, R20, R2, R15 ;  /* 0x00000002140f7223 */ /* 0x008fca000000000f */
[----:B------:R-:W-:-:S05]  /*5c10*/  F2FP.BF16.F32.PACK_AB R15, RZ, R15 ;  /* 0x0000000fff0f723e */ /* 0x000fca00000010ff */
[----:B------:R1:W-:Y:S01]  /*5c20*/  @P5 STG.E.U16 desc[UR4][R10.64+0x30], R15 ;  /* 0x0000300f0a005986 */ /* 0x0003e2000c101504 */
[----:B------:R-:W-:Y:S05]  /*5c30*/  @!P4 BRA `(.L_x_78) ;  /* 0x000000000008c947 */ /* 0x000fea0003800000 */
[----:B------:R-:W-:Y:S02]  /*5c40*/  ULDC.64 UR4, c[0x0][0x208] ;  /* 0x0000820000047ab9 */ /* 0x000fe40000000a00 */
[----:B------:R3:W5:Y:S03]  /*5c50*/  LDG.E.LTC128B.U16 R14, desc[UR4][R12.64+0x32] ;  /* 0x000032040c0e7981 */ /* 0x000766000c1e1520 */
.L_x_78:
[----:B------:R-:W-:Y:S05]  /*5c60*/  BSYNC B1 ;  /* 0x0000000000017941 */ /* 0x000fea0003800000 */
.L_x_77:
[----:B------:R-:W2:Y:S01]  /*5c70*/  LDL.LU R20, [R1+0x3c] ;  /* 0x00003c0001147983 */ /* 0x000ea20000300800 */
[----:B-1---5:R-:W-:Y:S01]  /*5c80*/  IMAD.U32 R15, R14, 0x10000, RZ ;  /* 0x000100000e0f7824 */ /* 0x022fe200078e00ff */
[----:B------:R-:W-:Y:S01]  /*5c90*/  ISETP.GT.AND P5, PT, R0, 0x80, P3 ;  /* 0x000000800000780c */ /* 0x000fe20001fa4270 */
[----:B------:R-:W-:Y:S01]  /*5ca0*/  ULDC.64 UR4, c[0x0][0x208] ;  /* 0x0000820000047ab9 */ /* 0x000fe20000000a00 */
[----:B------:R-:W-:Y:S01]  /*5cb0*/  BSSY B1, `(.L_x_79) ;  /* 0x0000009000017945 */ /* 0x000fe20003800000 */
[----:B------:R-:W-:Y:S01]  /*5cc0*/  FMUL R15, R15, R16 ;  /* 0x000000100f0f7220 */ /* 0x000fe20000400000 */
[----:B------:R-:W-:-:S03]  /*5cd0*/  PRMT R22, R14, 0x7610, R22 ;  /* 0x000076100e167816 */ /* 0x000fc60000000016 */
[----:B--2---:R-:W-:-:S05]  /*5ce0*/  FFMA R15, R20, R2, R15 ;  /* 0x00000002140f7223 */ /* 0x004fca000000000f */
[----:B------:R-:W-:-:S05]  /*5cf0*/  F2FP.BF16.F32.PACK_AB R15, RZ, R15 ;  /* 0x0000000fff0f723e */ /* 0x000fca00000010ff */
[----:B------:R1:W-:Y:S01]  /*5d00*/  @P4 STG.E.U16 desc[UR4][R10.64+0x32], R15 ;  /* 0x0000320f0a004986 */ /* 0x0003e2000c101504 */
[----:B------:R-:W-:Y:S05]  /*5d10*/  @!P5 BRA `(.L_x_80) ;  /* 0x000000000008d947 */ /* 0x000fea0003800000 */
[----:B------:R-:W-:Y:S02]  /*5d20*/  ULDC.64 UR4, c[0x0][0x208] ;  /* 0x0000820000047ab9 */ /* 0x000fe40000000a00 */
[----:B------:R2:W5:Y:S03]  /*5d30*/  LDG.E.LTC128B.U16 R22, desc[UR4][R8.64+0x20] ;  /* 0x0000200408167981 */ /* 0x000566000c1e1520 */
.L_x_80:
[----:B------:R-:W-:Y:S05]  /*5d40*/  BSYNC B1 ;  /* 0x0000000000017941 */ /* 0x000fea0003800000 */
.L_x_79:
[----:B-1----:R-:W3:Y:S01]  /*5d50*/  LDL.LU R15, [R1] ;  /* 0x00000000010f7983 */ /* 0x002ee20000300800 */
[----:B-----5:R-:W-:Y:S01]  /*5d60*/  IMAD.U32 R14, R22, 0x10000, RZ ;  /* 0x00010000160e7824 */ /* 0x020fe200078e00ff */
[----:B------:R-:W-:Y:S01]  /*5d70*/  ISETP.GT.AND P4, PT, R0, 0x80, P2 ;  /* 0x000000800000780c */ /* 0x000fe20001784270 */
[----:B------:R-:W-:Y:S01]  /*5d80*/  IMAD.U32 R20, RZ, RZ, UR8 ;  /* 0x00000008ff147e24 */ /* 0x000fe2000f8e00ff */
[----:B------:R-:W-:Y:S01]  /*5d90*/  ULDC.64 UR4, c[0x0][0x208] ;  /* 0x0000820000047ab9 */ /* 0x000fe20000000a00 */
[----:B------:R-:W-:Y:S01]  /*5da0*/  FMUL R14, R14, R16 ;  /* 0x000000100e0e7220 */ /* 0x000fe20000400000 */
[----:B------:R-:W-:Y:S01]  /*5db0*/  BSSY B1, `(.L_x_81) ;  /* 0x000000d000017945 */ /* 0x000fe20003800000 */
[----:B------:R-:W-:-:S04]  /*5dc0*/  IMAD.WIDE.U32 R20, R20, 0xf0, R10 ;  /* 0x000000f014147825 */ /* 0x000fc800078e000a */
[----:B---3--:R-:W-:Y:S01]  /*5dd0*/  FFMA R14, R15, R2, R14 ;  /* 0x000000020f0e7223 */ /* 0x008fe2000000000e */
[----:B------:R-:W-:-:S04]  /*5de0*/  IMAD.U32 R15, RZ, RZ, UR9 ;  /* 0x00000009ff0f7e24 */ /* 0x000fc8000f8e00ff */
[----:B------:R-:W-:Y:S01]  /*5df0*/  F2FP.BF16.F32.PACK_AB R14, RZ, R14 ;  /* 0x0000000eff0e723e */ /* 0x000fe200000010ff */
[----:B------:R-:W-:-:S03]  /*5e00*/  IMAD R15, R15, 0xf0, RZ ;  /* 0x000000f00f0f7824 */ /* 0x000fc600078e02ff */
[----:B------:R-:W-:Y:S01]  /*5e10*/  PRMT R23, R14, 0x7610, R23 ;  /* 0x000076100e177816 */ /* 0x000fe20000000017 */
[----:B------:R-:W-:Y:S02]  /*5e20*/  IMAD.IADD R15, R15, 0x1, R21 ;  /* 0x000000010f0f7824 */ /* 0x000fe400078e0215 */
[----:B------:R-:W-:-:S05]  /*5e30*/  IMAD.MOV.U32 R14, RZ, RZ, R20 ;  /* 0x000000ffff0e7224 */ /* 0x000fca00078e0014 */
[----:B------:R1:W-:Y:S01]  /*5e40*/  @P5 STG.E.U16 desc[UR4][R14.64+0x20], R23 ;  /* 0x000020170e005986 */ /* 0x0003e2000c101504 */
[----:B------:R-:W-:Y:S05]  /*5e50*/  @!P4 BRA `(.L_x_82) ;  /* 0x000000000008c947 */ /* 0x000fea0003800000 */
[----:B------:R-:W-:Y:S02]  /*5e60*/  ULDC.64 UR4, c[0x0][0x208] ;  /* 0x0000820000047ab9 */ /* 0x000fe40000000a00 */
[----:B------:R3:W5:Y:S03]  /*5e70*/  LDG.E.LTC128B.U16 R22, desc[UR4][R8.64+0x22] ;  /* 0x0000220408167981 */ /* 0x000766000c1e1520 */
.L_x_82:
[----:B------:R-:W-:Y:S05]  /*5e80*/  BSYNC B1 ;  /* 0x0000000000017941 */ /* 0x000fea0003800000 */
.L_x_81:
        /* <DEDUP_REMOVED lines=12> */
.L_x_84:
[----:B------:R-:W-:Y:S05]  /*5f50*/  BSYNC B1 ;  /* 0x0000000000017941 */ /* 0x000fea0003800000 */
.L_x_83:
[----:B-1----:R-:W3:Y:S01]  /*5f60*/  LDL.LU R23, [R1+0x8] ;  /* 0x0000080001177983 */ /* 0x002ee20000300800 */
[----:B------:R-:W-:Y:S01]  /*5f70*/  IMAD.U32 R232, RZ, RZ, UR8 ;  /* 0x00000008ffe87e24 */ /* 0x000fe2000f8e00ff */
[----:B------:R-:W-:Y:S01]  /*5f80*/  ISETP.GT.AND P2, PT, R0, 0x88, P2 ;  /* 0x000000880000780c */ /* 0x000fe20001744270 */
[----:B-----5:R-:W-:Y:S01]  /*5f90*/  IMAD.U32 R21, R22, 0x10000, RZ ;  /* 0x0001000016157824 */ /* 0x020fe200078e00ff */
[----:B------:R-:W-:Y:S01]  /*5fa0*/  ULDC.64 UR4, c[0x0][0x208] ;  /* 0x0000820000047ab9 */ /* 0x000fe20000000a00 */
[----:B------:R-:W-:Y:S01]  /*5fb0*/  IMAD.SHL.U32 R232, R232, 0x10, RZ ;  /* 0x00000010e8e87824 */ /* 0x000fe200078e00ff */
[----:B------:R-:W-:Y:S01]  /*5fc0*/  BSSY B1, `(.L_x_85) ;  /* 0x000000d000017945 */ /* 0x000fe20003800000 */
[----:B------:R-:W-:Y:S02]  /*5fd0*/  IMAD.U32 R233, RZ, RZ, UR9 ;  /* 0x00000009ffe97e24 */ /* 0x000fe4000f8e00ff */
[----:B------:R-:W-:Y:S01]  /*5fe0*/  FMUL R21, R21, R16 ;  /* 0x0000001015157220 */ /* 0x000fe20000400000 */
[----:B------:R-:W-:Y:S01]  /*5ff0*/  IADD3 R20, P4, R232, R20, RZ ;  /* 0x00000014e8147210 */ /* 0x000fe20007f9e0ff */
[----:B------:R-:W-:-:S05]  /*6000*/  IMAD.U32 R232, RZ, RZ, UR8 ;  /* 0x00000008ffe87e24 */ /* 0x000fca000f8e00ff */
[----:B------:R-:W-:Y:S01]  /*6010*/  SHF.L.U64.HI R232, R232, 0x4, R233 ;  /* 0x00000004e8e87819 */ /* 0x000fe200000102e9 */
[----:B---3--:R-:W-:-:S04]  /*6020*/  FFMA R23, R23, R2, R21 ;  /* 0x0000000217177223 */ /* 0x008fc80000000015 */
[----:B------:R-:W-:Y:S01]  /*6030*/  IMAD.X R21, R232, 0x1, R15, P4 ;  /* 0x00000001e8157824 */ /* 0x000fe200020e060f */
[----:B------:R-:W-:-:S05]  /*6040*/  F2FP.BF16.F32.PACK_AB R23, RZ, R23 ;  /* 0x00000017ff17723e */ /* 0x000fca00000010ff */
[----:B------:R1:W-:Y:S01]  /*6050*/  @P3 STG.E.U16 desc[UR4][R20.64+0x20], R23 ;  /* 0x0000201714003986 */ /* 0x0003e2000c101504 */
[----:B------:R-:W-:Y:S05]  /*6060*/  @!P2 BRA `(.L_x_86) ;  /* 0x000000000008a947 */ /* 0x000fea0003800000 */
[----:B------:R-:W-:Y:S02]  /*6070*/  ULDC.64 UR4, c[0x0][0x208] ;  /* 0x0000820000047ab9 */ /* 0x000fe40000000a00 */
[----:B------:R3:W5:Y:S03]  /*6080*/  LDG.E.LTC128B.U16 R22, desc[UR4][R6.64+0x22] ;  /* 0x0000220406167981 */ /* 0x000766000c1e1520 */
.L_x_86:
[----:B------:R-:W-:Y:S05]  /*6090*/  BSYNC B1 ;  /* 0x0000000000017941 */ /* 0x000fea0003800000 */
.L_x_85:
        /* <DEDUP_REMOVED lines=12> */
.L_x_88:
[----:B------:R-:W-:Y:S05]  /*6160*/  BSYNC B1 ;  /* 0x0000000000017941 */ /* 0x000fea0003800000 */
.L_x_87:
        /* <DEDUP_REMOVED lines=12> */
.L_x_90:
[----:B------:R-:W-:Y:S05]  /*6230*/  BSYNC B1 ;  /* 0x0000000000017941 */ /* 0x000fea0003800000 */
.L_x_89:
        /* <DEDUP_REMOVED lines=12> */
.L_x_92:
[----:B------:R-:W-:Y:S05]  /*6300*/  BSYNC B1 ;  /* 0x0000000000017941 */ /* 0x000fea0003800000 */
.L_x_91:
        /* <DEDUP_REMOVED lines=12> */
.L_x_94:
[----:B------:R-:W-:Y:S05]  /*63d0*/  BSYNC B1 ;  /* 0x0000000000017941 */ /* 0x000fea0003800000 */
.L_x_93:
        /* <DEDUP_REMOVED lines=13> */
.L_x_96:
[----:B------:R-:W-:Y:S05]  /*64b0*/  BSYNC B1 ;  /* 0x0000000000017941 */ /* 0x000fea0003800000 */
.L_x_95:
[----:B-1---5:R-:W-:Y:S01]  /*64c0*/  IMAD.U32 R23, R22, 0x10000, RZ ;  /* 0x0001000016177824 */ /* 0x022fe200078e00ff */
[----:B------:R-:W-:Y:S01]  /*64d0*/  ISETP.GT.AND P2, PT, R3, 0x21, PT ;  /* 0x000000210300780c */ /* 0x000fe20003f44270 */
[----:B------:R-:W-:Y:S01]  /*64e0*/  ULDC.64 UR4, c[0x0][0x208] ;  /* 0x0000820000047ab9 */ /* 0x000fe20000000a00 */
[----:B------:R-:W-:Y:S01]  /*64f0*/  BSSY B1, `(.L_x_97) ;  /* 0x0000009000017945 */ /* 0x000fe20003800000 */
[----:B------:R-:W-:Y:S01]  /*6500*/  FMUL R23, R23, R16 ;  /* 0x0000001017177220 */ /* 0x000fe20000400000 */
[----:B------:R-:W-:-:S03]  /*6510*/  ISETP.GT.AND P0, PT, R0, RZ, P2 ;  /* 0x000000ff0000720c */ /* 0x000fc60001704270 */
[----:B------:R-:W-:-:S05]  /*6520*/  FFMA R23, R224, R2, R23 ;  /* 0x00000002e0177223 */ /* 0x000fca0000000017 */
[----:B------:R-:W-:-:S05]  /*6530*/  F2FP.BF16.F32.PACK_AB R23, RZ, R23 ;  /* 0x00000017ff17723e */ /* 0x000fca00000010ff */
[----:B------:R1:W-:Y:S01]  /*6540*/  @P1 STG.E.U16 desc[UR4][R4.64+0x40], R23 ;  /* 0x0000401704001986 */ /* 0x0003e2000c101504 */
[----:B------:R-:W-:Y:S05]  /*6550*/  @!P0 BRA `(.L_x_98) ;  /* 0x0000000000088947 */ /* 0x000fea0003800000 */
[----:B------:R-:W-:Y:S02]  /*6560*/  ULDC.64 UR4, c[0x0][0x208] ;  /* 0x0000820000047ab9 */ /* 0x000fe40000000a00 */
[----:B------:R0:W5:Y:S03]  /*6570*/  LDG.E.LTC128B.U16 R22, desc[UR4][R18.64+0x42] ;  /* 0x0000420412167981 */ /* 0x000166000c1e1520 */
.L_x_98:
[----:B------:R-:W-:Y:S05]  /*6580*/  BSYNC B1 ;  /* 0x0000000000017941 */ /* 0x000fea0003800000 */
.L_x_97:
[----:B-1---5:R-:W-:Y:S01]  /*6590*/  IMAD.U32 R23, R22, 0x10000, RZ ;  /* 0x0001000016177824 */ /* 0x022fe200078e00ff */
[----:B------:R-:W-:Y:S01]  /*65a0*/  ISETP.GT.AND P1, PT, R0, 0x8, P3 ;  /* 0x000000080000780c */ /* 0x000fe20001f24270 */
[----:B------:R-:W-:Y:S01]  /*65b0*/  ULDC.64 UR4, c[0x0][0x208] ;  /* 0x0000820000047ab9 */ /* 0x000fe20000000a00 */
[----:B------:R-:W-:Y:S01]  /*65c0*/  BSSY B1, `(.L_x_99) ;  /* 0x0000008000017945 */ /* 0x000fe20003800000 */
[----:B------:R-:W-:-:S04]  /*65d0*/  FMUL R23, R23, R16 ;  /* 0x0000001017177220 */ /* 0x000fc80000400000 */
[----:B------:R-:W-:-:S05]  /*65e0*/  FFMA R23, R225, R2, R23 ;  /* 0x00000002e1177223 */ /* 0x000fca0000000017 */
[----:B------:R-:W-:-:S05]  /*65f0*/  F2FP.BF16.F32.PACK_AB R23, RZ, R23 ;  /* 0x00000017ff17723e */ /* 0x000fca00000010ff */
[----:B------:R1:W-:Y:S01]  /*6600*/  @P0 STG.E.U16 desc[UR4][R4.64+0x42], R23 ;  /* 0x0000421704000986 */ /* 0x0003e2000c101504 */
[----:B------:R-:W-:Y:S05]  /*6610*/  @!P1 BRA `(.L_x_100) ;  /* 0x0000000000089947 */ /* 0x000fea0003800000 */
[----:B------:R-:W-:Y:S02]  /*6620*/  ULDC.64 UR4, c[0x0][0x208] ;  /* 0x0000820000047ab9 */ /* 0x000fe40000000a00 */
[----:B------:R0:W5:Y:S03]  /*6630*/  LDG.E.LTC128B.U16 R22, desc[UR4][R12.64+0x40] ;  /* 0x000040040c167981 */ /* 0x000166000c1e1520 */
.L_x_100:
[----:B------:R-:W-:Y:S05]  /*6640*/  BSYNC B1 ;  /* 0x0000000000017941 */ /* 0x000fea0003800000 */
.L_x_99:
        /* <DEDUP_REMOVED lines=11> */
.L_x_102:
[----:B------:R-:W-:Y:S05]  /*6700*/  BSYNC B1 ;  /* 0x0000000000017941 */ /* 0x000fea0003800000 */
.L_x_101:
        /* <DEDUP_REMOVED lines=12> */
.L_x_104:
[----:B------:R-:W-:Y:S05]  /*67d0*/  BSYNC B1 ;  /* 0x0000000000017941 */ /* 0x000fea0003800000 */
.L_x_103:
        /* <DEDUP_REMOVED lines=12> */
.L_x_106:
[----:B------:R-:W-:Y:S05]  /*68a0*/  BSYNC B1 ;  /* 0x0000000000017941 */ /* 0x000fea0003800000 */
.L_x_105:
        /* <DEDUP_REMOVED lines=11> */
.L_x_108:
[----:B------:R-:W-:Y:S05]  /*6960*/  BSYNC B1 ;  /* 0x0000000000017941 */ /* 0x000fea0003800000 */
.L_x_107:
[----:B-----5:R-:W-:Y:S01]  /*6970*/  IMAD.U32 R23, R22, 0x10000, RZ ;  /* 0x0001000016177824 */ /* 0x020fe200078e00ff */
        /* <DEDUP_REMOVED lines=10> */
.L_x_110:
[----:B------:R-:W-:Y:S05]  /*6a20*/  BSYNC B1 ;  /* 0x0000000000017941 */ /* 0x000fea0003800000 */
.L_x_109:
[----:B0----5:R-:W-:Y:S01]  /*6a30*/  IMAD.U32 R23, R22, 0x10000, RZ ;  /* 0x0001000016177824 */ /* 0x021fe200078e00ff */
[----:B------:R-:W-:Y:S01]  /*6a40*/  ISETP.GT.AND P5, PT, R0, 0x80, P3 ;  /* 0x000000800000780c */ /* 0x000fe20001fa4270 */
[----:B------:R-:W-:Y:S01]  /*6a50*/  ULDC.64 UR4, c[0x0][0x208] ;  /* 0x0000820000047ab9 */ /* 0x000fe20000000a00 */
[----:B------:R-:W-:Y:S01]  /*6a60*/  BSSY B1, `(.L_x_111) ;  /* 0x0000008000017945 */ /* 0x000fe20003800000 */
[----:B-1----:R-:W-:-:S04]  /*6a70*/  FMUL R224, R23, R16 ;  /* 0x0000001017e07220 */ /* 0x002fc80000400000 */
[----:B------:R-:W-:-:S05]  /*6a80*/  FFMA R224, R231, R2, R224 ;  /* 0x00000002e7e07223 */ /* 0x000fca00000000e0 */
[----:B------:R-:W-:-:S05]  /*6a90*/  F2FP.BF16.F32.PACK_AB R224, RZ, R224 ;  /* 0x000000e0ffe0723e */ /* 0x000fca00000010ff */
[----:B------:R0:W-:Y:S01]  /*6aa0*/  @P4 STG.E.U16 desc[UR4][R10.64+0x52], R224 ;  /* 0x000052e00a004986 */ /* 0x0001e2000c101504 */
[----:B------:R-:W-:Y:S05]  /*6ab0*/  @!P5 BRA `(.L_x_112) ;  /* 0x000000000008d947 */ /* 0x000fea0003800000 */
[----:B------:R-:W-:Y:S02]  /*6ac0*/  ULDC.64 UR4, c[0x0][0x208] ;  /* 0x0000820000047ab9 */ /* 0x000fe40000000a00 */
[----:B------:R1:W5:Y:S03]  /*6ad0*/  LDG.E.LTC128B.U16 R22, desc[UR4][R8.64+0x40] ;  /* 0x0000400408167981 */ /* 0x000366000c1e1520 */
.L_x_112:
[----:B------:R-:W-:Y:S05]  /*6ae0*/  BSYNC B1 ;  /* 0x0000000000017941 */ /* 0x000fea0003800000 */
.L_x_111:
        /* <DEDUP_REMOVED lines=11> */
.L_x_114:
[----:B------:R-:W-:Y:S05]  /*6ba0*/  BSYNC B1 ;  /* 0x0000000000017941 */ /* 0x000fea0003800000 */
.L_x_113:
[----:B0----5:R-:W-:Y:S01]  /*6bb0*/  IMAD.U32 R23, R22, 0x10000, RZ ;  /* 0x0001000016177824 */ /* 0x021fe200078e00ff */
        /* <DEDUP_REMOVED lines=10> */
.L_x_116:
[----:B------:R-:W-:Y:S05]  /*6c60*/  BSYNC B1 ;  /* 0x0000000000017941 */ /* 0x000fea0003800000 */
.L_x_115:
        /* <DEDUP_REMOVED lines=11> */
.L_x_118:
[----:B------:R-:W-:Y:S05]  /*6d20*/  BSYNC B1 ;  /* 0x0000000000017941 */ /* 0x000fea0003800000 */
.L_x_117:
        /* <DEDUP_REMOVED lines=11> */
.L_x_120:
[----:B------:R-:W-:Y:S05]  /*6de0*/  BSYNC B1 ;  /* 0x0000000000017941 */ /* 0x000fea0003800000 */
.L_x_119:
        /* <DEDUP_REMOVED lines=11> */
.L_x_122:
[----:B------:R-:W-:Y:S05]  /*6ea0*/  BSYNC B1 ;  /* 0x0000000000017941 */ /* 0x000fea0003800000 */
.L_x_121:
        /* <DEDUP_REMOVED lines=11> */
.L_x_124:
[----:B------:R-:W-:Y:S05]  /*6f60*/  BSYNC B1 ;  /* 0x0000000000017941 */ /* 0x000fea0003800000 */
.L_x_123:
        /* <DEDUP_REMOVED lines=11> */
.L_x_126:
[----:B------:R-:W-:Y:S05]  /*7020*/  BSYNC B1 ;  /* 0x0000000000017941 */ /* 0x000fea0003800000 */
.L_x_125:
[----:B0----5:R-:W-:Y:S01]  /*7030*/  IMAD.U32 R23, R22, 0x10000, RZ ;  /* 0x0001000016177824 */ /* 0x021fe200078e00ff */
        /* <DEDUP_REMOVED lines=11> */
.L_x_128:
[----:B------:R-:W-:Y:S05]  /*70f0*/  BSYNC B1 ;  /* 0x0000000000017941 */ /* 0x000fea0003800000 */
.L_x_127:
[----:B-----5:R-:W-:Y:S01]  /*7100*/  IMAD.U32 R23, R22, 0x10000, RZ ;  /* 0x0001000016177824 */ /* 0x020fe200078e00ff */
        /* <DEDUP_REMOVED lines=11> */
.L_x_130:
[----:B------:R-:W-:Y:S05]  /*71c0*/  BSYNC B1 ;  /* 0x0000000000017941 */ /* 0x000fea0003800000 */
.L_x_129:
        /* <DEDUP_REMOVED lines=11> */
.L_x_132:
[----:B------:R-:W-:Y:S05]  /*7280*/  BSYNC B1 ;  /* 0x0000000000017941 */ /* 0x000fea0003800000 */
.L_x_131:
        /* <DEDUP_REMOVED lines=11> */
.L_x_134:
[----:B------:R-:W-:Y:S05]  /*7340*/  BSYNC B1 ;  /* 0x0000000000017941 */ /* 0x000fea0003800000 */
.L_x_133:
        /* <DEDUP_REMOVED lines=12> */
.L_x_136:
[----:B------:R-:W-:Y:S05]  /*7410*/  BSYNC B1 ;  /* 0x0000000000017941 */ /* 0x000fea0003800000 */
.L_x_135:
        /* <DEDUP_REMOVED lines=12> */
.L_x_138:
[----:B------:R-:W-:Y:S05]  /*74e0*/  BSYNC B1 ;  /* 0x0000000000017941 */ /* 0x000fea0003800000 */
.L_x_137:
        /* <DEDUP_REMOVED lines=11> */
.L_x_140:
[----:B------:R-:W-:Y:S05]  /*75a0*/  BSYNC B1 ;  /* 0x0000000000017941 */ /* 0x000fea0003800000 */
.L_x_139:
        /* <DEDUP_REMOVED lines=11> */
.L_x_142:
[----:B------:R-:W-:Y:S05]  /*7660*/  BSYNC B1 ;  /* 0x0000000000017941 */ /* 0x000fea0003800000 */
.L_x_141:
        /* <DEDUP_REMOVED lines=11> */
.L_x_144:
[----:B------:R-:W-:Y:S05]  /*7720*/  BSYNC B1 ;  /* 0x0000000000017941 */ /* 0x000fea0003800000 */
.L_x_143:
        /* <DEDUP_REMOVED lines=11> */
.L_x_146:
[----:B------:R-:W-:Y:S05]  /*77e0*/  BSYNC B1 ;  /* 0x0000000000017941 */ /* 0x000fea0003800000 */
.L_x_145:
        /* <DEDUP_REMOVED lines=11> */
.L_x_148:
[----:B------:R-:W-:Y:S05]  /*78a0*/  BSYNC B1 ;  /* 0x0000000000017941 */ /* 0x000fea0003800000 */
.L_x_147:
        /* <DEDUP_REMOVED lines=11> */
.L_x_150:
[----:B------:R-:W-:Y:S05]  /*7960*/  BSYNC B1 ;  /* 0x0000000000017941 */ /* 0x000fea0003800000 */
.L_x_149:
        /* <DEDUP_REMOVED lines=11> */
.L_x_152:
[----:B------:R-:W-:Y:S05]  /*7a20*/  BSYNC B1 ;  /* 0x0000000000017941 */ /* 0x000fea0003800000 */
.L_x_151:
        /* <DEDUP_REMOVED lines=11> */
.L_x_154:
[----:B------:R-:W-:Y:S05]  /*7ae0*/  BSYNC B1 ;  /* 0x0000000000017941 */ /* 0x000fea0003800000 */
.L_x_153:
        /* <DEDUP_REMOVED lines=11> */
.L_x_156:
[----:B------:R-:W-:Y:S05]  /*7ba0*/  BSYNC B1 ;  /* 0x0000000000017941 */ /* 0x000fea0003800000 */
.L_x_155:
        /* <DEDUP_REMOVED lines=11> */
.L_x_158:
[----:B------:R-:W-:Y:S05]  /*7c60*/  BSYNC B1 ;  /* 0x0000000000017941 */ /* 0x000fea0003800000 */
.L_x_157:
        /* <DEDUP_REMOVED lines=12> */
.L_x_160:
[----:B------:R-:W-:Y:S05]  /*7d30*/  BSYNC B1 ;  /* 0x0000000000017941 */ /* 0x000fea0003800000 */
.L_x_159:
        /* <DEDUP_REMOVED lines=12> */
.L_x_162:
[----:B------:R-:W-:Y:S05]  /*7e00*/  BSYNC B1 ;  /* 0x0000000000017941 */ /* 0x000fea0003800000 */
.L_x_161:
        /* <DEDUP_REMOVED lines=11> */
.L_x_164:
[----:B------:R-:W-:Y:S05]  /*7ec0*/  BSYNC B1 ;  /* 0x0000000000017941 */ /* 0x000fea0003800000 */
.L_x_163:
        /* <DEDUP_REMOVED lines=11> */
.L_x_166:
[----:B------:R-:W-:Y:S05]  /*7f80*/  BSYNC B1 ;  /* 0x0000000000017941 */ /* 0x000fea0003800000 */
.L_x_165:
        /* <DEDUP_REMOVED lines=12> */
.L_x_168:
[----:B------:R-:W-:Y:S05]  /*8050*/  BSYNC B1 ;  /* 0x0000000000017941 */ /* 0x000fea0003800000 */
.L_x_167:
        /* <DEDUP_REMOVED lines=12> */
.L_x_170:
[----:B------:R-:W-:Y:S05]  /*8120*/  BSYNC B1 ;  /* 0x0000000000017941 */ /* 0x000fea0003800000 */
.L_x_169:
        /* <DEDUP_REMOVED lines=11> */
.L_x_172:
[----:B------:R-:W-:Y:S05]  /*81e0*/  BSYNC B1 ;  /* 0x0000000000017941 */ /* 0x000fea0003800000 */
.L_x_171:
        /* <DEDUP_REMOVED lines=11> */
.L_x_174:
[----:B------:R-:W-:Y:S05]  /*82a0*/  BSYNC B1 ;  /* 0x0000000000017941 */ /* 0x000fea0003800000 */
.L_x_173:
        /* <DEDUP_REMOVED lines=11> */
.L_x_176:
[----:B------:R-:W-:Y:S05]  /*8360*/  BSYNC B1 ;  /* 0x0000000000017941 */ /* 0x000fea0003800000 */
.L_x_175:
        /* <DEDUP_REMOVED lines=11> */
.L_x_178:
[----:B------:R-:W-:Y:S05]  /*8420*/  BSYNC B1 ;  /* 0x0000000000017941 */ /* 0x000fea0003800000 */
.L_x_177:
        /* <DEDUP_REMOVED lines=11> */
.L_x_180:
[----:B------:R-:W-:Y:S05]  /*84e0*/  BSYNC B1 ;  /* 0x0000000000017941 */ /* 0x000fea0003800000 */
.L_x_179:
        /* <DEDUP_REMOVED lines=11> */
.L_x_182:
[----:B------:R-:W-:Y:S05]  /*85a0*/  BSYNC B1 ;  /* 0x0000000000017941 */ /* 0x000fea0003800000 */
.L_x_181:
        /* <DEDUP_REMOVED lines=11> */
.L_x_184:
[----:B------:R-:W-:Y:S05]  /*8660*/  BSYNC B1 ;  /* 0x0000000000017941 */ /* 0x000fea0003800000 */
.L_x_183:
        /* <DEDUP_REMOVED lines=11> */
.L_x_186:
[----:B------:R-:W-:Y:S05]  /*8720*/  BSYNC B1 ;  /* 0x0000000000017941 */ /* 0x000fea0003800000 */
.L_x_185:
        /* <DEDUP_REMOVED lines=11> */
.L_x_188:
[----:B------:R-:W-:Y:S05]  /*87e0*/  BSYNC B1 ;  /* 0x0000000000017941 */ /* 0x000fea0003800000 */
.L_x_187:
        /* <DEDUP_REMOVED lines=11> */
.L_x_190:
[----:B------:R-:W-:Y:S05]  /*88a0*/  BSYNC B1 ;  /* 0x0000000000017941 */ /* 0x000fea0003800000 */
.L_x_189:
        /* <DEDUP_REMOVED lines=12> */
.L_x_192:
[----:B------:R-:W-:Y:S05]  /*8970*/  BSYNC B1 ;  /* 0x0000000000017941 */ /* 0x000fea0003800000 */
.L_x_191:
        /* <DEDUP_REMOVED lines=12> */
.L_x_194:
[----:B------:R-:W-:Y:S05]  /*8a40*/  BSYNC B1 ;  /* 0x0000000000017941 */ /* 0x000fea0003800000 */
.L_x_193:
        /* <DEDUP_REMOVED lines=11> */
.L_x_196:
[----:B------:R-:W-:Y:S05]  /*8b00*/  BSYNC B1 ;  /* 0x0000000000017941 */ /* 0x000fea0003800000 */
.L_x_195:
        /* <DEDUP_REMOVED lines=11> */
.L_x_198:
[----:B------:R-:W-:Y:S05]  /*8bc0*/  BSYNC B1 ;  /* 0x0000000000017941 */ /* 0x000fea0003800000 */
.L_x_197:
        /* <DEDUP_REMOVED lines=12> */
.L_x_200:
[----:B------:R-:W-:Y:S05]  /*8c90*/  BSYNC B1 ;  /* 0x0000000000017941 */ /* 0x000fea0003800000 */
.L_x_199:
        /* <DEDUP_REMOVED lines=12> */
.L_x_202:
[----:B------:R-:W-:Y:S05]  /*8d60*/  BSYNC B1 ;  /* 0x0000000000017941 */ /* 0x000fea0003800000 */
.L_x_201:
        /* <DEDUP_REMOVED lines=11> */
.L_x_204:
[----:B------:R-:W-:Y:S05]  /*8e20*/  BSYNC B1 ;  /* 0x0000000000017941 */ /* 0x000fea0003800000 */
.L_x_203:
        /* <DEDUP_REMOVED lines=11> */
.L_x_206:
[----:B------:R-:W-:Y:S05]  /*8ee0*/  BSYNC B1 ;  /* 0x0000000000017941 */ /* 0x000fea0003800000 */
.L_x_205:
        /* <DEDUP_REMOVED lines=11> */
.L_x_208:
[----:B------:R-:W-:Y:S05]  /*8fa0*/  BSYNC B1 ;  /* 0x0000000000017941 */ /* 0x000fea0003800000 */
.L_x_207:
        /* <DEDUP_REMOVED lines=11> */
.L_x_210:
[----:B------:R-:W-:Y:S05]  /*9060*/  BSYNC B1 ;  /* 0x0000000000017941 */ /* 0x000fea0003800000 */
.L_x_209:
        /* <DEDUP_REMOVED lines=11> */
.L_x_212:
[----:B------:R-:W-:Y:S05]  /*9120*/  BSYNC B1 ;  /* 0x0000000000017941 */ /* 0x000fea0003800000 */
.L_x_211:
        /* <DEDUP_REMOVED lines=11> */
.L_x_214:
[----:B------:R-:W-:Y:S05]  /*91e0*/  BSYNC B1 ;  /* 0x0000000000017941 */ /* 0x000fea0003800000 */
.L_x_213:
        /* <DEDUP_REMOVED lines=11> */
.L_x_216:
[----:B------:R-:W-:Y:S05]  /*92a0*/  BSYNC B1 ;  /* 0x0000000000017941 */ /* 0x000fea0003800000 */
.L_x_215:
        /* <DEDUP_REMOVED lines=11> */
.L_x_218:
[----:B------:R-:W-:Y:S05]  /*9360*/  BSYNC B1 ;  /* 0x0000000000017941 */ /* 0x000fea0003800000 */
.L_x_217:
        /* <DEDUP_REMOVED lines=11> */
.L_x_220:
[----:B------:R-:W-:Y:S05]  /*9420*/  BSYNC B1 ;  /* 0x0000000000017941 */ /* 0x000fea0003800000 */
.L_x_219:
        /* <DEDUP_REMOVED lines=11> */
.L_x_222:
[----:B------:R-:W-:Y:S05]  /*94e0*/  BSYNC B1 ;  /* 0x0000000000017941 */ /* 0x000fea0003800000 */
.L_x_221:
        /* <DEDUP_REMOVED lines=12> */
.L_x_224:
[----:B------:R-:W-:Y:S05]  /*95b0*/  BSYNC B1 ;  /* 0x0000000000017941 */ /* 0x000fea0003800000 */
.L_x_223:
        /* <DEDUP_REMOVED lines=12> */
.L_x_226:
[----:B------:R-:W-:Y:S05]  /*9680*/  BSYNC B1 ;  /* 0x0000000000017941 */ /* 0x000fea0003800000 */
.L_x_225:
        /* <DEDUP_REMOVED lines=11> */
.L_x_228:
[----:B------:R-:W-:Y:S05]  /*9740*/  BSYNC B1 ;  /* 0x0000000000017941 */ /* 0x000fea0003800000 */
.L_x_227:
        /* <DEDUP_REMOVED lines=11> */
.L_x_230:
[----:B------:R-:W-:Y:S05]  /*9800*/  BSYNC B1 ;  /* 0x0000000000017941 */ /* 0x000fea0003800000 */
.L_x_229:
        /* <DEDUP_REMOVED lines=12> */
.L_x_232:
[----:B------:R-:W-:Y:S05]  /*98d0*/  BSYNC B1 ;  /* 0x0000000000017941 */ /* 0x000fea0003800000 */
.L_x_231:
        /* <DEDUP_REMOVED lines=12> */
.L_x_234:
[----:B------:R-:W-:Y:S05]  /*99a0*/  BSYNC B1 ;  /* 0x0000000000017941 */ /* 0x000fea0003800000 */
.L_x_233:
        /* <DEDUP_REMOVED lines=11> */
.L_x_236:
[----:B------:R-:W-:Y:S05]  /*9a60*/  BSYNC B1 ;  /* 0x0000000000017941 */ /* 0x000fea0003800000 */
.L_x_235:
        /* <DEDUP_REMOVED lines=11> */
.L_x_238:
[----:B------:R-:W-:Y:S05]  /*9b20*/  BSYNC B1 ;  /* 0x0000000000017941 */ /* 0x000fea0003800000 */
.L_x_237:
        /* <DEDUP_REMOVED lines=11> */
.L_x_240:
[----:B------:R-:W-:Y:S05]  /*9be0*/  BSYNC B1 ;  /* 0x0000000000017941 */ /* 0x000fea0003800000 */
.L_x_239:
        /* <DEDUP_REMOVED lines=11> */
.L_x_242:
[----:B------:R-:W-:Y:S05]  /*9ca0*/  BSYNC B1 ;  /* 0x0000000000017941 */ /* 0x000fea0003800000 */
.L_x_241:
        /* <DEDUP_REMOVED lines=11> */
.L_x_244:
[----:B------:R-:W-:Y:S05]  /*9d60*/  BSYNC B1 ;  /* 0x0000000000017941 */ /* 0x000fea0003800000 */
.L_x_243:
        /* <DEDUP_REMOVED lines=11> */
.L_x_246:
[----:B------:R-:W-:Y:S05]  /*9e20*/  BSYNC B1 ;  /* 0x0000000000017941 */ /* 0x000fea0003800000 */
.L_x_245:
        /* <DEDUP_REMOVED lines=11> */
.L_x_248:
[----:B------:R-:W-:Y:S05]  /*9ee0*/  BSYNC B1 ;  /* 0x0000000000017941 */ /* 0x000fea0003800000 */
.L_x_247:
        /* <DEDUP_REMOVED lines=11> */
.L_x_250:
[----:B------:R-:W-:Y:S05]  /*9fa0*/  BSYNC B1 ;  /* 0x0000000000017941 */ /* 0x000fea0003800000 */
.L_x_249:
        /* <DEDUP_REMOVED lines=11> */
.L_x_252:
[----:B------:R-:W-:Y:S05]  /*a060*/  BSYNC B1 ;  /* 0x0000000000017941 */ /* 0x000fea0003800000 */
.L_x_251:
        /* <DEDUP_REMOVED lines=11> */
.L_x_254:
[----:B------:R-:W-:Y:S05]  /*a120*/  BSYNC B1 ;  /* 0x0000000000017941 */ /* 0x000fea0003800000 */
.L_x_253:
        /* <DEDUP_REMOVED lines=12> */
.L_x_256:
[----:B------:R-:W-:Y:S05]  /*a1f0*/  BSYNC B1 ;  /* 0x0000000000017941 */ /* 0x000fea0003800000 */
.L_x_255:
        /* <DEDUP_REMOVED lines=12> */
.L_x_258:
[----:B------:R-:W-:Y:S05]  /*a2c0*/  BSYNC B1 ;  /* 0x0000000000017941 */ /* 0x000fea0003800000 */
.L_x_257:
        /* <DEDUP_REMOVED lines=11> */
.L_x_260:
[----:B------:R-:W-:Y:S05]  /*a380*/  BSYNC B1 ;  /* 0x0000000000017941 */ /* 0x000fea0003800000 */
.L_x_259:
        /* <DEDUP_REMOVED lines=11> */
.L_x_262:
[----:B------:R-:W-:Y:S05]  /*a440*/  BSYNC B1 ;  /* 0x0000000000017941 */ /* 0x000fea0003800000 */
.L_x_261:
        /* <DEDUP_REMOVED lines=12> */
.L_x_264:
[----:B------:R-:W-:Y:S05]  /*a510*/  BSYNC B1 ;  /* 0x0000000000017941 */ /* 0x000fea0003800000 */
.L_x_263:
        /* <DEDUP_REMOVED lines=12> */
.L_x_266:
[----:B------:R-:W-:Y:S05]  /*a5e0*/  BSYNC B1 ;  /* 0x0000000000017941 */ /* 0x000fea0003800000 */
.L_x_265:
        /* <DEDUP_REMOVED lines=11> */
.L_x_268:
[----:B------:R-:W-:Y:S05]  /*a6a0*/  BSYNC B1 ;  /* 0x0000000000017941 */ /* 0x000fea0003800000 */
.L_x_267:
        /* <DEDUP_REMOVED lines=11> */
.L_x_270:
[----:B------:R-:W-:Y:S05]  /*a760*/  BSYNC B1 ;  /* 0x0000000000017941 */ /* 0x000fea0003800000 */
.L_x_269:
        /* <DEDUP_REMOVED lines=11> */
.L_x_272:
[----:B------:R-:W-:Y:S05]  /*a820*/  BSYNC B1 ;  /* 0x0000000000017941 */ /* 0x000fea0003800000 */
.L_x_271:
        /* <DEDUP_REMOVED lines=11> */
.L_x_274:
[----:B------:R-:W-:Y:S05]  /*a8e0*/  BSYNC B1 ;  /* 0x0000000000017941 */ /* 0x000fea0003800000 */
.L_x_273:
        /* <DEDUP_REMOVED lines=11> */
.L_x_276:
[----:B------:R-:W-:Y:S05]  /*a9a0*/  BSYNC B1 ;  /* 0x0000000000017941 */ /* 0x000fea0003800000 */
.L_x_275:
        /* <DEDUP_REMOVED lines=11> */
.L_x_278:
[----:B------:R-:W-:Y:S05]  /*aa60*/  BSYNC B1 ;  /* 0x0000000000017941 */ /* 0x000fea0003800000 */
.L_x_277:
        /* <DEDUP_REMOVED lines=11> */
.L_x_280:
[----:B------:R-:W-:Y:S05]  /*ab20*/  BSYNC B1 ;  /* 0x0000000000017941 */ /* 0x000fea0003800000 */
.L_x_279:
        /* <DEDUP_REMOVED lines=11> */
.L_x_282:
[----:B------:R-:W-:Y:S05]  /*abe0*/  BSYNC B1 ;  /* 0x0000000000017941 */ /* 0x000fea0003800000 */
.L_x_281:
        /* <DEDUP_REMOVED lines=11> */
.L_x_284:
[----:B------:R-:W-:Y:S05]  /*aca0*/  BSYNC B1 ;  /* 0x0000000000017941 */ /* 0x000fea0003800000 */
.L_x_283:
        /* <DEDUP_REMOVED lines=11> */
.L_x_286:
[----:B------:R-:W-:Y:S05]  /*ad60*/  BSYNC B1 ;  /* 0x0000000000017941 */ /* 0x000fea0003800000 */
.L_x_285:
        /* <DEDUP_REMOVED lines=12> */
.L_x_288:
[----:B------:R-:W-:Y:S05]  /*ae30*/  BSYNC B1 ;  /* 0x0000000000017941 */ /* 0x000fea0003800000 */
.L_x_287:
        /* <DEDUP_REMOVED lines=12> */
.L_x_290:
[----:B------:R-:W-:Y:S05]  /*af00*/  BSYNC B1 ;  /* 0x0000000000017941 */ /* 0x000fea0003800000 */
.L_x_289:
        /* <DEDUP_REMOVED lines=11> */
.L_x_292:
[----:B------:R-:W-:Y:S05]  /*afc0*/  BSYNC B1 ;  /* 0x0000000000017941 */ /* 0x000fea0003800000 */
.L_x_291:
        /* <DEDUP_REMOVED lines=11> */
.L_x_294:
[----:B------:R-:W-:Y:S05]  /*b080*/  BSYNC B1 ;  /* 0x0000000000017941 */ /* 0x000fea0003800000 */
.L_x_293:
        /* <DEDUP_REMOVED lines=12> */
.L_x_296:
[----:B------:R-:W-:Y:S05]  /*b150*/  BSYNC B1 ;  /* 0x0000000000017941 */ /* 0x000fea0003800000 */
.L_x_295:
        /* <DEDUP_REMOVED lines=12> */
.L_x_298:
[----:B------:R-:W-:Y:S05]  /*b220*/  BSYNC B1 ;  /* 0x0000000000017941 */ /* 0x000fea0003800000 */
.L_x_297:
        /* <DEDUP_REMOVED lines=11> */
.L_x_300:
[----:B------:R-:W-:Y:S05]  /*b2e0*/  BSYNC B1 ;  /* 0x0000000000017941 */ /* 0x000fea0003800000 */
.L_x_299:
        /* <DEDUP_REMOVED lines=11> */
.L_x_302:
[----:B------:R-:W-:Y:S05]  /*b3a0*/  BSYNC B1 ;  /* 0x0000000000017941 */ /* 0x000fea0003800000 */
.L_x_301:
        /* <DEDUP_REMOVED lines=11> */
.L_x_304:
[----:B------:R-:W-:Y:S05]  /*b460*/  BSYNC B1 ;  /* 0x0000000000017941 */ /* 0x000fea0003800000 */
.L_x_303:
        /* <DEDUP_REMOVED lines=11> */
.L_x_306:
[----:B------:R-:W-:Y:S05]  /*b520*/  BSYNC B1 ;  /* 0x0000000000017941 */ /* 0x000fea0003800000 */
.L_x_305:
        /* <DEDUP_REMOVED lines=11> */
.L_x_308:
[----:B------:R-:W-:Y:S05]  /*b5e0*/  BSYNC B1 ;  /* 0x0000000000017941 */ /* 0x000fea0003800000 */
.L_x_307:
        /* <DEDUP_REMOVED lines=11> */
.L_x_310:
[----:B------:R-:W-:Y:S05]  /*b6a0*/  BSYNC B1 ;  /* 0x0000000000017941 */ /* 0x000fea0003800000 */
.L_x_309:
        /* <DEDUP_REMOVED lines=11> */
.L_x_312:
[----:B------:R-:W-:Y:S05]  /*b760*/  BSYNC B1 ;  /* 0x0000000000017941 */ /* 0x000fea0003800000 */
.L_x_311:
        /* <DEDUP_REMOVED lines=11> */
.L_x_314:
[----:B------:R-:W-:Y:S05]  /*b820*/  BSYNC B1 ;  /* 0x0000000000017941 */ /* 0x000fea0003800000 */
.L_x_313:
        /* <DEDUP_REMOVED lines=11> */
.L_x_316:
[----:B------:R-:W-:Y:S05]  /*b8e0*/  BSYNC B1 ;  /* 0x0000000000017941 */ /* 0x000fea0003800000 */
.L_x_315:
        /* <DEDUP_REMOVED lines=11> */
.L_x_318:
[----:B------:R-:W-:Y:S05]  /*b9a0*/  BSYNC B1 ;  /* 0x0000000000017941 */ /* 0x000fea0003800000 */
.L_x_317:
        /* <DEDUP_REMOVED lines=12> */
.L_x_320:
[----:B------:R-:W-:Y:S05]  /*ba70*/  BSYNC B1 ;  /* 0x0000000000017941 */ /* 0x000fea0003800000 */
.L_x_319:
        /* <DEDUP_REMOVED lines=12> */
.L_x_322:
[----:B------:R-:W-:Y:S05]  /*bb40*/  BSYNC B1 ;  /* 0x0000000000017941 */ /* 0x000fea0003800000 */
.L_x_321:
        /* <DEDUP_REMOVED lines=11> */
.L_x_324:
[----:B------:R-:W-:Y:S05]  /*bc00*/  BSYNC B1 ;  /* 0x0000000000017941 */ /* 0x000fea0003800000 */
.L_x_323:
        /* <DEDUP_REMOVED lines=11> */
.L_x_326:
[----:B------:R-:W-:Y:S05]  /*bcc0*/  BSYNC B1 ;  /* 0x0000000000017941 */ /* 0x000fea0003800000 */
.L_x_325:
        /* <DEDUP_REMOVED lines=12> */
.L_x_328:
[----:B------:R-:W-:Y:S05]  /*bd90*/  BSYNC B1 ;  /* 0x0000000000017941 */ /* 0x000fea0003800000 */
.L_x_327:
        /* <DEDUP_REMOVED lines=12> */
.L_x_330:
[----:B------:R-:W-:Y:S05]  /*be60*/  BSYNC B1 ;  /* 0x0000000000017941 */ /* 0x000fea0003800000 */
.L_x_329:
        /* <DEDUP_REMOVED lines=11> */
.L_x_332:
[----:B------:R-:W-:Y:S05]  /*bf20*/  BSYNC B1 ;  /* 0x0000000000017941 */ /* 0x000fea0003800000 */
.L_x_331:
        /* <DEDUP_REMOVED lines=11> */
.L_x_334:
[----:B------:R-:W-:Y:S05]  /*bfe0*/  BSYNC B1 ;  /* 0x0000000000017941 */ /* 0x000fea0003800000 */
.L_x_333:
        /* <DEDUP_REMOVED lines=11> */
.L_x_336:
[----:B------:R-:W-:Y:S05]  /*c0a0*/  BSYNC B1 ;  /* 0x0000000000017941 */ /* 0x000fea0003800000 */
.L_x_335:
        /* <DEDUP_REMOVED lines=11> */
.L_x_338:
[----:B------:R-:W-:Y:S05]  /*c160*/  BSYNC B1 ;  /* 0x0000000000017941 */ /* 0x000fea0003800000 */
.L_x_337:
        /* <DEDUP_REMOVED lines=11> */
.L_x_340:
[----:B------:R-:W-:Y:S05]  /*c220*/  BSYNC B1 ;  /* 0x0000000000017941 */ /* 0x000fea0003800000 */
.L_x_339:
        /* <DEDUP_REMOVED lines=11> */
.L_x_342:
[----:B------:R-:W-:Y:S05]  /*c2e0*/  BSYNC B1 ;  /* 0x0000000000017941 */ /* 0x000fea0003800000 */
.L_x_341:
        /* <DEDUP_REMOVED lines=11> */
.L_x_344:
[----:B------:R-:W-:Y:S05]  /*c3a0*/  BSYNC B1 ;  /* 0x0000000000017941 */ /* 0x000fea0003800000 */
.L_x_343:
        /* <DEDUP_REMOVED lines=11> */
.L_x_346:
[----:B------:R-:W-:Y:S05]  /*c460*/  BSYNC B1 ;  /* 0x0000000000017941 */ /* 0x000fea0003800000 */
.L_x_345:
        /* <DEDUP_REMOVED lines=11> */
.L_x_348:
[----:B------:R-:W-:Y:S05]  /*c520*/  BSYNC B1 ;  /* 0x0000000000017941 */ /* 0x000fea0003800000 */
.L_x_347:
        /* <DEDUP_REMOVED lines=11> */
.L_x_350:
[----:B------:R-:W-:Y:S05]  /*c5e0*/  BSYNC B1 ;  /* 0x0000000000017941 */ /* 0x000fea0003800000 */
.L_x_349:
        /* <DEDUP_REMOVED lines=12> */
.L_x_352:
[----:B------:R-:W-:Y:S05]  /*c6b0*/  BSYNC B1 ;  /* 0x0000000000017941 */ /* 0x000fea0003800000 */
.L_x_351:
        /* <DEDUP_REMOVED lines=12> */
.L_x_354:
[----:B------:R-:W-:Y:S05]  /*c780*/  BSYNC B1 ;  /* 0x0000000000017941 */ /* 0x000fea0003800000 */
.L_x_353:
        /* <DEDUP_REMOVED lines=11> */
.L_x_356:
[----:B------:R-:W-:Y:S05]  /*c840*/  BSYNC B1 ;  /* 0x0000000000017941 */ /* 0x000fea0003800000 */
.L_x_355:
        /* <DEDUP_REMOVED lines=11> */
.L_x_358:
[----:B------:R-:W-:Y:S05]  /*c900*/  BSYNC B1 ;  /* 0x0000000000017941 */ /* 0x000fea0003800000 */
.L_x_357:
        /* <DEDUP_REMOVED lines=12> */
.L_x_360:
[----:B------:R-:W-:Y:S05]  /*c9d0*/  BSYNC B1 ;  /* 0x0000000000017941 */ /* 0x000fea0003800000 */
.L_x_359:
        /* <DEDUP_REMOVED lines=12> */
.L_x_362:
[----:B------:R-:W-:Y:S05]  /*caa0*/  BSYNC B1 ;  /* 0x0000000000017941 */ /* 0x000fea0003800000 */
.L_x_361:
        /* <DEDUP_REMOVED lines=11> */
.L_x_364:
[----:B------:R-:W-:Y:S05]  /*cb60*/  BSYNC B1 ;  /* 0x0000000000017941 */ /* 0x000fea0003800000 */
.L_x_363:
        /* <DEDUP_REMOVED lines=11> */
.L_x_366:
[----:B------:R-:W-:Y:S05]  /*cc20*/  BSYNC B1 ;  /* 0x0000000000017941 */ /* 0x000fea0003800000 */
.L_x_365:
        /* <DEDUP_REMOVED lines=11> */
.L_x_368:
[----:B------:R-:W-:Y:S05]  /*cce0*/  BSYNC B1 ;  /* 0x0000000000017941 */ /* 0x000fea0003800000 */
.L_x_367:
        /* <DEDUP_REMOVED lines=11> */
.L_x_370:
[----:B------:R-:W-:Y:S05]  /*cda0*/  BSYNC B1 ;  /* 0x0000000000017941 */ /* 0x000fea0003800000 */
.L_x_369:
        /* <DEDUP_REMOVED lines=11> */
.L_x_372:
[----:B------:R-:W-:Y:S05]  /*ce60*/  BSYNC B1 ;  /* 0x0000000000017941 */ /* 0x000fea0003800000 */
.L_x_371:
        /* <DEDUP_REMOVED lines=11> */
.L_x_374:
[----:B------:R-:W-:Y:S05]  /*cf20*/  BSYNC B1 ;  /* 0x0000000000017941 */ /* 0x000fea0003800000 */
.L_x_373:
        /* <DEDUP_REMOVED lines=11> */
.L_x_376:
[----:B------:R-:W-:Y:S05]  /*cfe0*/  BSYNC B1 ;  /* 0x0000000000017941 */ /* 0x000fea0003800000 */
.L_x_375:
        /* <DEDUP_REMOVED lines=11> */
.L_x_378:
[----:B------:R-:W-:Y:S05]  /*d0a0*/  BSYNC B1 ;  /* 0x0000000000017941 */ /* 0x000fea0003800000 */
.L_x_377:
        /* <DEDUP_REMOVED lines=11> */
.L_x_380:
[----:B------:R-:W-:Y:S05]  /*d160*/  BSYNC B1 ;  /* 0x0000000000017941 */ /* 0x000fea0003800000 */
.L_x_379:
        /* <DEDUP_REMOVED lines=11> */
.L_x_382:
[----:B------:R-:W-:Y:S05]  /*d220*/  BSYNC B1 ;  /* 0x0000000000017941 */ /* 0x000fea0003800000 */
.L_x_381:
        /* <DEDUP_REMOVED lines=12> */
.L_x_384:
[----:B------:R-:W-:Y:S05]  /*d2f0*/  BSYNC B1 ;  /* 0x0000000000017941 */ /* 0x000fea0003800000 */
.L_x_383:
        /* <DEDUP_REMOVED lines=12> */
.L_x_386:
[----:B------:R-:W-:Y:S05]  /*d3c0*/  BSYNC B1 ;  /* 0x0000000000017941 */ /* 0x000fea0003800000 */
.L_x_385:
        /* <DEDUP_REMOVED lines=11> */
.L_x_388:
[----:B------:R-:W-:Y:S05]  /*d480*/  BSYNC B1 ;  /* 0x0000000000017941 */ /* 0x000fea0003800000 */
.L_x_387:
        /* <DEDUP_REMOVED lines=11> */
.L_x_390:
[----:B------:R-:W-:Y:S05]  /*d540*/  BSYNC B1 ;  /* 0x0000000000017941 */ /* 0x000fea0003800000 */
.L_x_389:
        /* <DEDUP_REMOVED lines=12> */
.L_x_392:
[----:B------:R-:W-:Y:S05]  /*d610*/  BSYNC B1 ;  /* 0x0000000000017941 */ /* 0x000fea0003800000 */
.L_x_391:
        /* <DEDUP_REMOVED lines=12> */
.L_x_394:
[----:B------:R-:W-:Y:S05]  /*d6e0*/  BSYNC B1 ;  /* 0x0000000000017941 */ /* 0x000fea0003800000 */
.L_x_393:
        /* <DEDUP_REMOVED lines=11> */
.L_x_396:
[----:B------:R-:W-:Y:S05]  /*d7a0*/  BSYNC B1 ;  /* 0x0000000000017941 */ /* 0x000fea0003800000 */
.L_x_395:
        /* <DEDUP_REMOVED lines=11> */
.L_x_398:
[----:B------:R-:W-:Y:S05]  /*d860*/  BSYNC B1 ;  /* 0x0000000000017941 */ /* 0x000fea0003800000 */
.L_x_397:
        /* <DEDUP_REMOVED lines=11> */
.L_x_400:
[----:B------:R-:W-:Y:S05]  /*d920*/  BSYNC B1 ;  /* 0x0000000000017941 */ /* 0x000fea0003800000 */
.L_x_399:
        /* <DEDUP_REMOVED lines=11> */
.L_x_402:
[----:B------:R-:W-:Y:S05]  /*d9e0*/  BSYNC B1 ;  /* 0x0000000000017941 */ /* 0x000fea0003800000 */
.L_x_401:
        /* <DEDUP_REMOVED lines=11> */
.L_x_404:
[----:B------:R-:W-:Y:S05]  /*daa0*/  BSYNC B1 ;  /* 0x0000000000017941 */ /* 0x000fea0003800000 */
.L_x_403:
        /* <DEDUP_REMOVED lines=11> */
.L_x_406:
[----:B------:R-:W-:Y:S05]  /*db60*/  BSYNC B1 ;  /* 0x0000000000017941 */ /* 0x000fea0003800000 */
.L_x_405:
        /* <DEDUP_REMOVED lines=11> */
.L_x_408:
[----:B------:R-:W-:Y:S05]  /*dc20*/  BSYNC B1 ;  /* 0x0000000000017941 */ /* 0x000fea0003800000 */
.L_x_407:
        /* <DEDUP_REMOVED lines=11> */
.L_x_410:
[----:B------:R-:W-:Y:S05]  /*dce0*/  BSYNC B1 ;  /* 0x0000000000017941 */ /* 0x000fea0003800000 */
.L_x_409:
        /* <DEDUP_REMOVED lines=11> */
.L_x_412:
[----:B------:R-:W-:Y:S05]  /*dda0*/  BSYNC B1 ;  /* 0x0000000000017941 */ /* 0x000fea0003800000 */
.L_x_411:
        /* <DEDUP_REMOVED lines=11> */
.L_x_414:
[----:B------:R-:W-:Y:S05]  /*de60*/  BSYNC B1 ;  /* 0x0000000000017941 */ /* 0x000fea0003800000 */
.L_x_413:
        /* <DEDUP_REMOVED lines=12> */
.L_x_416:
[----:B------:R-:W-:Y:S05]  /*df30*/  BSYNC B1 ;  /* 0x0000000000017941 */ /* 0x000fea0003800000 */
.L_x_415:
        /* <DEDUP_REMOVED lines=12> */
.L_x_418:
[----:B------:R-:W-:Y:S05]  /*e000*/  BSYNC B1 ;  /* 0x0000000000017941 */ /* 0x000fea0003800000 */
.L_x_417:
        /* <DEDUP_REMOVED lines=11> */
.L_x_420:
[----:B------:R-:W-:Y:S05]  /*e0c0*/  BSYNC B1 ;  /* 0x0000000000017941 */ /* 0x000fea0003800000 */
.L_x_419:
        /* <DEDUP_REMOVED lines=11> */
.L_x_422:
[----:B------:R-:W-:Y:S05]  /*e180*/  BSYNC B1 ;  /* 0x0000000000017941 */ /* 0x000fea0003800000 */
.L_x_421:
        /* <DEDUP_REMOVED lines=12> */
.L_x_424:
[----:B------:R-:W-:Y:S05]  /*e250*/  BSYNC B1 ;  /* 0x0000000000017941 */ /* 0x000fea0003800000 */
.L_x_423:
        /* <DEDUP_REMOVED lines=12> */
.L_x_426:
[----:B------:R-:W-:Y:S05]  /*e320*/  BSYNC B1 ;  /* 0x0000000000017941 */ /* 0x000fea0003800000 */
.L_x_425:
        /* <DEDUP_REMOVED lines=11> */
.L_x_428:
[----:B------:R-:W-:Y:S05]  /*e3e0*/  BSYNC B1 ;  /* 0x0000000000017941 */ /* 0x000fea0003800000 */
.L_x_427:
        /* <DEDUP_REMOVED lines=11> */
.L_x_430:
[----:B------:R-:W-:Y:S05]  /*e4a0*/  BSYNC B1 ;  /* 0x0000000000017941 */ /* 0x000fea0003800000 */
.L_x_429:
        /* <DEDUP_REMOVED lines=11> */
.L_x_432:
[----:B------:R-:W-:Y:S05]  /*e560*/  BSYNC B1 ;  /* 0x0000000000017941 */ /* 0x000fea0003800000 */
.L_x_431:
        /* <DEDUP_REMOVED lines=11> */
.L_x_434:
[----:B------:R-:W-:Y:S05]  /*e620*/  BSYNC B1 ;  /* 0x0000000000017941 */ /* 0x000fea0003800000 */
.L_x_433:
        /* <DEDUP_REMOVED lines=11> */
.L_x_436:
[----:B------:R-:W-:Y:S05]  /*e6e0*/  BSYNC B1 ;  /* 0x0000000000017941 */ /* 0x000fea0003800000 */
.L_x_435:
        /* <DEDUP_REMOVED lines=11> */
.L_x_438:
[----:B------:R-:W-:Y:S05]  /*e7a0*/  BSYNC B1 ;  /* 0x0000000000017941 */ /* 0x000fea0003800000 */
.L_x_437:
        /* <DEDUP_REMOVED lines=11> */
.L_x_440:
[----:B------:R-:W-:Y:S05]  /*e860*/  BSYNC B1 ;  /* 0x0000000000017941 */ /* 0x000fea0003800000 */
.L_x_439:
        /* <DEDUP_REMOVED lines=11> */
.L_x_442:
[----:B------:R-:W-:Y:S05]  /*e920*/  BSYNC B1 ;  /* 0x0000000000017941 */ /* 0x000fea0003800000 */
.L_x_441:
        /* <DEDUP_REMOVED lines=11> */
.L_x_444:
[----:B------:R-:W-:Y:S05]  /*e9e0*/  BSYNC B1 ;  /* 0x0000000000017941 */ /* 0x000fea0003800000 */
.L_x_443:
        /* <DEDUP_REMOVED lines=11> */
.L_x_446:
[----:B------:R-:W-:Y:S05]  /*eaa0*/  BSYNC B1 ;  /* 0x0000000000017941 */ /* 0x000fea0003800000 */
.L_x_445:
        /* <DEDUP_REMOVED lines=12> */
.L_x_448:
[----:B------:R-:W-:Y:S05]  /*eb70*/  BSYNC B1 ;  /* 0x0000000000017941 */ /* 0x000fea0003800000 */
.L_x_447:
        /* <DEDUP_REMOVED lines=12> */
.L_x_450:
[----:B------:R-:W-:Y:S05]  /*ec40*/  BSYNC B1 ;  /* 0x0000000000017941 */ /* 0x000fea0003800000 */
.L_x_449:
        /* <DEDUP_REMOVED lines=11> */
.L_x_452:
[----:B------:R-:W-:Y:S05]  /*ed00*/  BSYNC B1 ;  /* 0x0000000000017941 */ /* 0x000fea0003800000 */
.L_x_451:
        /* <DEDUP_REMOVED lines=11> */
.L_x_454:
[----:B------:R-:W-:Y:S05]  /*edc0*/  BSYNC B1 ;  /* 0x0000000000017941 */ /* 0x000fea0003800000 */
.L_x_453:
        /* <DEDUP_REMOVED lines=12> */
.L_x_456:
[----:B------:R-:W-:Y:S05]  /*ee90*/  BSYNC B1 ;  /* 0x0000000000017941 */ /* 0x000fea0003800000 */
.L_x_455:
        /* <DEDUP_REMOVED lines=12> */
.L_x_458:
[----:B------:R-:W-:Y:S05]  /*ef60*/  BSYNC B1 ;  /* 0x0000000000017941 */ /* 0x000fea0003800000 */
.L_x_457:
        /* <DEDUP_REMOVED lines=11> */
.L_x_460:
[----:B------:R-:W-:Y:S05]  /*f020*/  BSYNC B1 ;  /* 0x0000000000017941 */ /* 0x000fea0003800000 */
.L_x_459:
        /* <DEDUP_REMOVED lines=11> */
.L_x_462:
[----:B------:R-:W-:Y:S05]  /*f0e0*/  BSYNC B1 ;  /* 0x0000000000017941 */ /* 0x000fea0003800000 */
.L_x_461:
        /* <DEDUP_REMOVED lines=11> */
.L_x_464:
[----:B------:R-:W-:Y:S05]  /*f1a0*/  BSYNC B1 ;  /* 0x0000000000017941 */ /* 0x000fea0003800000 */
.L_x_463:
        /* <DEDUP_REMOVED lines=11> */
.L_x_466:
[----:B------:R-:W-:Y:S05]  /*f260*/  BSYNC B1 ;  /* 0x0000000000017941 */ /* 0x000fea0003800000 */
.L_x_465:
        /* <DEDUP_REMOVED lines=11> */
.L_x_468:
[----:B------:R-:W-:Y:S05]  /*f320*/  BSYNC B1 ;  /* 0x0000000000017941 */ /* 0x000fea0003800000 */
.L_x_467:
        /* <DEDUP_REMOVED lines=11> */
.L_x_470:
[----:B------:R-:W-:Y:S05]  /*f3e0*/  BSYNC B1 ;  /* 0x0000000000017941 */ /* 0x000fea0003800000 */
.L_x_469:
        /* <DEDUP_REMOVED lines=11> */
.L_x_472:
[----:B------:R-:W-:Y:S05]  /*f4a0*/  BSYNC B1 ;  /* 0x0000000000017941 */ /* 0x000fea0003800000 */
.L_x_471:
        /* <DEDUP_REMOVED lines=11> */
.L_x_474:
[----:B------:R-:W-:Y:S05]  /*f560*/  BSYNC B1 ;  /* 0x0000000000017941 */ /* 0x000fea0003800000 */
.L_x_473:
        /* <DEDUP_REMOVED lines=11> */
.L_x_476:
[----:B------:R-:W-:Y:S05]  /*f620*/  BSYNC B1 ;  /* 0x0000000000017941 */ /* 0x000fea0003800000 */
.L_x_475:
        /* <DEDUP_REMOVED lines=11> */
.L_x_478:
[----:B------:R-:W-:Y:S05]  /*f6e0*/  BSYNC B1 ;  /* 0x0000000000017941 */ /* 0x000fea0003800000 */
.L_x_477:
        /* <DEDUP_REMOVED lines=12> */
.L_x_480:
[----:B------:R-:W-:Y:S05]  /*f7b0*/  BSYNC B1 ;  /* 0x0000000000017941 */ /* 0x000fea0003800000 */
.L_x_479:
        /* <DEDUP_REMOVED lines=12> */
.L_x_482:
[----:B------:R-:W-:Y:S05]  /*f880*/  BSYNC B1 ;  /* 0x0000000000017941 */ /* 0x000fea0003800000 */
.L_x_481:
        /* <DEDUP_REMOVED lines=11> */
.L_x_484:
[----:B------:R-:W-:Y:S05]  /*f940*/  BSYNC B1 ;  /* 0x0000000000017941 */ /* 0x000fea0003800000 */
.L_x_483:
        /* <DEDUP_REMOVED lines=11> */
.L_x_486:
[----:B------:R-:W-:Y:S05]  /*fa00*/  BSYNC B1 ;  /* 0x0000000000017941 */ /* 0x000fea0003800000 */
.L_x_485:
        /* <DEDUP_REMOVED lines=12> */
.L_x_488:
[----:B------:R-:W-:Y:S05]  /*fad0*/  BSYNC B1 ;  /* 0x0000000000017941 */ /* 0x000fea0003800000 */
.L_x_487:
        /* <DEDUP_REMOVED lines=12> */
.L_x_490:
[----:B------:R-:W-:Y:S05]  /*fba0*/  BSYNC B1 ;  /* 0x0000000000017941 */ /* 0x000fea0003800000 */
.L_x_489:
[----:B-----5:R-:W-:Y:S01]  /*fbb0*/  IMAD.U32 R3, R22, 0x10000, RZ ;  /* 0x0001000016037824 */ /* 0x020fe200078e00ff */
[----:B------:R-:W-:Y:S01]  /*fbc0*/  ISETP.GT.AND P5, PT, R0, 0x8, P1 ;  /* 0x000000080000780c */ /* 0x000fe20000fa4270 */
[----:B------:R-:W-:Y:S01]  /*fbd0*/  ULDC.64 UR4, c[0x0][0x208] ;  /* 0x0000820000047ab9 */ /* 0x000fe20000000a00 */
[----:B------:R-:W-:Y:S01]  /*fbe0*/  BSSY B1, `(.L_x_491) ;  /* 0x0000008000017945 */ /* 0x000fe20003800000 */
[----:B0-2---:R-:W-:-:S04]  /*fbf0*/  FMUL R18, R3, R16 ;  /* 0x0000001003127220 */ /* 0x005fc80000400000 */
[----:B------:R-:W-:-:S05]  /*fc00*/  FFMA R18, R37, R2, R18 ;  /* 0x0000000225127223 */ /* 0x000fca0000000012 */
[----:B------:R-:W-:-:S05]  /*fc10*/  F2FP.BF16.F32.PACK_AB R18, RZ, R18 ;  /* 0x00000012ff12723e */ /* 0x000fca00000010ff */
[----:B------:R0:W-:Y:S01]  /*fc20*/  @P4 STG.E.U16 desc[UR4][R4.64+0x1d2], R18 ;  /* 0x0001d21204004986 */ /* 0x0001e2000c101504 */
[----:B------:R-:W-:Y:S05]  /*fc30*/  @!P5 BRA `(.L_x_492) ;  /* 0x000000000008d947 */ /* 0x000fea0003800000 */
[----:B------:R-:W-:Y:S02]  /*fc40*/  ULDC.64 UR4, c[0x0][0x208] ;  /* 0x0000820000047ab9 */ /* 0x000fe40000000a00 */
[----:B------:R2:W5:Y:S03]  /*fc50*/  LDG.E.LTC128B.U16 R22, desc[UR4][R12.64+0x1d0] ;  /* 0x0001d0040c167981 */ /* 0x000566000c1e1520 */
.L_x_492:
[----:B------:R-:W-:Y:S05]  /*fc60*/  BSYNC B1 ;  /* 0x0000000000017941 */ /* 0x000fea0003800000 */
.L_x_491:
        /* <DEDUP_REMOVED lines=11> */
.L_x_494:
[----:B------:R-:W-:Y:S05]  /*fd20*/  BSYNC B1 ;  /* 0x0000000000017941 */ /* 0x000fea0003800000 */
.L_x_493:
        /* <DEDUP_REMOVED lines=11> */
.L_x_496:
[----:B------:R-:W-:Y:S05]  /*fde0*/  BSYNC B1 ;  /* 0x0000000000017941 */ /* 0x000fea0003800000 */
.L_x_495:
        /* <DEDUP_REMOVED lines=11> */
.L_x_498:
[----:B------:R-:W-:Y:S05]  /*fea0*/  BSYNC B1 ;  /* 0x0000000000017941 */ /* 0x000fea0003800000 */
.L_x_497:
        /* <DEDUP_REMOVED lines=11> */
.L_x_500:
[----:B------:R-:W-:Y:S05]  /*ff60*/  BSYNC B1 ;  /* 0x0000000000017941 */ /* 0x000fea0003800000 */
.L_x_499:
        /* <DEDUP_REMOVED lines=11> */
.L_x_502:
[----:B------:R-:W-:Y:S05]  /*10020*/  BSYNC B1 ;  /* 0x0000000000017941 */ /* 0x000fea0003800000 */
.L_x_501:
        /* <DEDUP_REMOVED lines=11> */
.L_x_504:
[----:B------:R-:W-:Y:S05]  /*100e0*/  BSYNC B1 ;  /* 0x0000000000017941 */ /* 0x000fea0003800000 */
.L_x_503:
        /* <DEDUP_REMOVED lines=11> */
.L_x_506:
[----:B------:R-:W-:Y:S05]  /*101a0*/  BSYNC B1 ;  /* 0x0000000000017941 */ /* 0x000fea0003800000 */
.L_x_505:
        /* <DEDUP_REMOVED lines=11> */
.L_x_508:
[----:B------:R-:W-:Y:S05]  /*10260*/  BSYNC B1 ;  /* 0x0000000000017941 */ /* 0x000fea0003800000 */
.L_x_507:
        /* <DEDUP_REMOVED lines=11> */
.L_x_510:
[----:B------:R-:W-:Y:S05]  /*10320*/  BSYNC B1 ;  /* 0x0000000000017941 */ /* 0x000fea0003800000 */
.L_x_509:
[----:B------:R-:W-:Y:S05]  /*10330*/  @!P0 BRA `(.L_x_511) ;  /* 0x0000004000f48947 */ /* 0x000fea0003800000 */
[----:B0----5:R-:W-:Y:S01]  /*10340*/  IMAD.U32 R3, R22, 0x10000, RZ ;  /* 0x0001000016037824 */ /* 0x021fe200078e00ff */
[----:B------:R-:W-:-:S03]  /*10350*/  ULDC.64 UR4, c[0x0][0x208] ;  /* 0x0000820000047ab9 */ /* 0x000fc60000000a00 */
[----:B------:R-:W-:-:S04]  /*10360*/  FMUL R0, R3, R16 ;  /* 0x0000001003007220 */ /* 0x000fc80000400000 */
[----:B------:R-:W-:-:S05]  /*10370*/  FFMA R0, R31, R2, R0 ;  /* 0x000000021f007223 */ /* 0x000fca0000000000 */
[----:B------:R-:W-:-:S05]  /*10380*/  F2FP.BF16.F32.PACK_AB R0, RZ, R0 ;  /* 0x00000000ff00723e */ /* 0x000fca00000010ff */
[----:B------:R0:W-:Y:S01]  /*10390*/  STG.E.U16 desc[UR4][R20.64+0x1d2], R0 ;  /* 0x0001d20014007986 */ /* 0x0001e2000c101504 */
[----:B------:R-:W-:Y:S05]  /*103a0*/  BRA `(.L_x_511) ;  /* 0x0000004000d87947 */ /* 0x000fea0003800000 */
.L_x_36:
[----:B------:R-:W2:Y:S01]  /*103b0*/  LDL.LU R7, [R1+0x64] ;  /* 0x0000640001077983 */ /* 0x000ea20000300800 */
[----:B------:R-:W-:-:S03]  /*103c0*/  ULDC.64 UR4, c[0x0][0x5c0] ;  /* 0x0001700000047ab9 */ /* 0x000fc60000000a00 */
[----:B------:R-:W3:Y:S04]  /*103d0*/  LDL.LU R10, [R1+0x68] ;  /* 0x00006800010a7983 */ /* 0x000ee80000300800 */
[----:B------:R-:W4:Y:S04]  /*103e0*/  LDL.LU R6, [R1+0x60] ;  /* 0x0000600001067983 */ /* 0x000f280000300800 */
[----:B------:R-:W5:Y:S04]  /*103f0*/  LDL.LU R20, [R1+0x6c] ;  /* 0x00006c0001147983 */ /* 0x000f680000300800 */
[----:B------:R-:W5:Y:S04]  /*10400*/  LDL.LU R19, [R1+0x70] ;  /* 0x0000700001137983 */ /* 0x000f680000300800 */
[----:B------:R-:W5:Y:S04]  /*10410*/  LDL.LU R15, [R1+0x74] ;  /* 0x00007400010f7983 */ /* 0x000f680000300800 */
[----:B------:R-:W5:Y:S04]  /*10420*/  LDL.LU R14, [R1+0x78] ;  /* 0x00007800010e7983 */ /* 0x000f680000300800 */
[----:B------:R-:W5:Y:S04]  /*10430*/  LDL.LU R13, [R1+0x7c] ;  /* 0x00007c00010d7983 */ /* 0x000f680000300800 */
[----:B------:R-:W5:Y:S01]  /*10440*/  LDL.LU R22, [R1+0x40] ;  /* 0x0000400001167983 */ /* 0x000f620000300800 */
[----:B0-----:R-:W-:-:S03]  /*10450*/  LEA R4, P2, R8, UR4, 0x1 ;  /* 0x0000000408047c11 */ /* 0x001fc6000f8408ff */
[----:B------:R-:W5:Y:S01]  /*10460*/  LDL.LU R21, [R1+0x44] ;  /* 0x0000440001157983 */ /* 0x000f620000300800 */
[----:B------:R-:W-:-:S03]  /*10470*/  LEA.HI.X R5, R8, UR5, R18, 0x1, P2 ;  /* 0x0000000508057c11 */ /* 0x000fc600090f0c12 */
[----:B------:R-:W5:Y:S01]  /*10480*/  LDL.LU R11, [R1+0x48] ;  /* 0x00004800010b7983 */ /* 0x000f620000300800 */
[----:B------:R-:W-:Y:S01]  /*10490*/  ISETP.GT.AND P2, PT, R3, 0x1, PT ;  /* 0x000000010300780c */ /* 0x000fe20003f44270 */
[----:B------:R-:W-:Y:S01]  /*104a0*/  ULDC.64 UR14, c[0x0][0x208] ;  /* 0x00008200000e7ab9 */ /* 0x000fe20000000a00 */
[----:B------:R-:W-:Y:S01]  /*104b0*/  USHF.L.U32 UR5, UR8, 0x4, URZ ;  /* 0x0000000408057899 */ /* 0x000fe2000800063f */
[----:B------:R-:W-:Y:S01]  /*104c0*/  ISETP.GT.AND P3, PT, R0, 0x8, P0 ;  /* 0x000000080000780c */ /* 0x000fe20000764270 */
[----:B------:R-:W-:Y:S01]  /*104d0*/  USHF.L.U64.HI UR4, UR8, 0x4, UR9 ;  /* 0x0000000408047899 */ /* 0x000fe20008010209 */
[-C--:B--2---:R-:W-:Y:S01]  /*104e0*/  FMUL R7, R7, R2.reuse ;  /* 0x0000000207077220 */ /* 0x084fe20000400000 */
[----:B---3--:R-:W-:-:S04]  /*104f0*/  FMUL R10, R10, R2 ;  /* 0x000000020a0a7220 */ /* 0x008fc80000400000 */
[----:B------:R-:W-:Y:S01]  /*10500*/  F2FP.BF16.F32.PACK_AB R7, RZ, R7 ;  /* 0x00000007ff07723e */ /* 0x000fe200000010ff */
[----:B----4-:R-:W-:Y:S01]  /*10510*/  FMUL R6, R6, R2 ;  /* 0x0000000206067220 */ /* 0x010fe20000400000 */
[----:B------:R-:W-:Y:S01]  /*10520*/  F2FP.BF16.F32.PACK_AB R10, RZ, R10 ;  /* 0x0000000aff0a723e */ /* 0x000fe200000010ff */
[----:B-----5:R-:W-:-:S03]  /*10530*/  FMUL R8, R20, R2 ;  /* 0x0000000214087220 */ /* 0x020fc60000400000 */
[----:B------:R-:W-:Y:S01]  /*10540*/  F2FP.BF16.F32.PACK_AB R6, RZ, R6 ;  /* 0x00000006ff06723e */ /* 0x000fe200000010ff */
[----:B------:R-:W2:Y:S03]  /*10550*/  LDL.LU R20, [R1+0x4c] ;  /* 0x00004c0001147983 */ /* 0x000ea60000300800 */
[----:B------:R-:W-:Y:S02]  /*10560*/  PRMT R9, R6, 0x7610, R9 ;  /* 0x0000761006097816 */ /* 0x000fe40000000009 */
[----:B------:R-:W-:-:S03]  /*10570*/  F2FP.BF16.F32.PACK_AB R6, RZ, R8 ;  /* 0x00000008ff06723e */ /* 0x000fc600000010ff */
[----:B------:R0:W-:Y:S01]  /*10580*/  @P1 STG.E.U16 desc[UR14][R4.64], R9 ;  /* 0x0000000904001986 */ /* 0x0001e2000c10150e */
[----:B------:R-:W-:-:S13]  /*10590*/  ISETP.GT.AND P1, PT, R0, RZ, P2 ;  /* 0x000000ff0000720c */ /* 0x000fda0001724270 */
[----:B------:R1:W-:Y:S01]  /*105a0*/  @P1 STG.E.U16 desc[UR14][R4.64+0x2], R7 ;  /* 0x0000020704001986 */ /* 0x0003e2000c10150e */
[----:B------:R-:W-:-:S04]  /*105b0*/  IADD3 R8, P1, R4, UR5, RZ ;  /* 0x0000000504087c10 */ /* 0x000fc8000ff3e0ff */
[----:B0-----:R-:W-:Y:S02]  /*105c0*/  IADD3.X R9, R5, UR4, RZ, P1, !PT ;  /* 0x0000000405097c10 */ /* 0x001fe40008ffe4ff */
[----:B------:R-:W-:-:S03]  /*105d0*/  ISETP.GT.AND P1, PT, R0, 0x8, P2 ;  /* 0x000000080000780c */ /* 0x000fc60001724270 */
[----:B------:R-:W-:Y:S01]  /*105e0*/  @P3 STG.E.U16 desc[UR14][R8.64], R10 ;  /* 0x0000000a08003986 */ /* 0x000fe2000c10150e */
[----:B------:R-:W-:Y:S01]  /*105f0*/  ISETP.GT.AND P3, PT, R3, 0x8, PT ;  /* 0x000000080300780c */ /* 0x000fe20003f64270 */
[----:B-1----:R-:W-:Y:S02]  /*10600*/  FMUL R7, R19, R2 ;  /* 0x0000000213077220 */ /* 0x002fe40000400000 */
[----:B------:R-:W3:Y:S01]  /*10610*/  LDL.LU R19, [R1+0x50] ;  /* 0x0000500001137983 */ /* 0x000ee20000300800 */
[----:B------:R-:W-:Y:S02]  /*10620*/  ISETP.GT.AND P4, PT, R0, RZ, P3 ;  /* 0x000000ff0000720c */ /* 0x000fe40001f84270 */
[----:B------:R-:W-:-:S03]  /*10630*/  F2FP.BF16.F32.PACK_AB R7, RZ, R7 ;  /* 0x00000007ff07723e */ /* 0x000fc600000010ff */
[----:B------:R0:W-:Y:S01]  /*10640*/  @P1 STG.E.U16 desc[UR14][R8.64+0x2], R6 ;  /* 0x0000020608001986 */ /* 0x0001e2000c10150e */
[----:B------:R-:W-:-:S04]  /*10650*/  ISETP.GT.AND P1, PT, R3, 0x9, PT ;  /* 0x000000090300780c */ /* 0x000fc80003f24270 */
[----:B------:R-:W-:-:S03]  /*10660*/  ISETP.GT.AND P5, PT, R0, RZ, P1 ;  /* 0x000000ff0000720c */ /* 0x000fc60000fa4270 */
[----:B------:R1:W-:Y:S01]  /*10670*/  @P4 STG.E.U16 desc[UR14][R4.64+0x10], R7 ;  /* 0x0000100704004986 */ /* 0x0003e2000c10150e */
[----:B0-----:R-:W-:-:S03]  /*10680*/  FMUL R6, R15, R2 ;  /* 0x000000020f067220 */ /* 0x001fc60000400000 */
[----:B------:R-:W4:Y:S02]  /*10690*/  LDL.LU R15, [R1+0x54] ;  /* 0x00005400010f7983 */ /* 0x000f240000300800 */
[----:B------:R-:W-:Y:S01]  /*106a0*/  F2FP.BF16.F32.PACK_AB R6, RZ, R6 ;  /* 0x00000006ff06723e */ /* 0x000fe200000010ff */
[-C--:B-1----:R-:W-:Y:S02]  /*106b0*/  FMUL R7, R14, R2.reuse ;  /* 0x000000020e077220 */ /* 0x082fe40000400000 */
[----:B------:R-:W5:Y:S04]  /*106c0*/  LDL.LU R14, [R1+0x58] ;  /* 0x00005800010e7983 */ /* 0x000f680000300800 */
[----:B------:R0:W-:Y:S02]  /*106d0*/  @P5 STG.E.U16 desc[UR14][R4.64+0x12], R6 ;  /* 0x0000120604005986 */ /* 0x0001e4000c10150e */
[----:B0-----:R-:W-:-:S02]  /*106e0*/  FMUL R6, R13, R2 ;  /* 0x000000020d067220 */ /* 0x001fc40000400000 */
[----:B------:R-:W5:Y:S01]  /*106f0*/  LDL.LU R13, [R1+0x5c] ;  /* 0x00005c00010d7983 */ /* 0x000f620000300800 */
[C---:B------:R-:W-:Y:S02]  /*10700*/  ISETP.GT.AND P4, PT, R0.reuse, 0x8, P3 ;  /* 0x000000080000780c */ /* 0x040fe40001f84270 */
[----:B------:R-:W-:Y:S02]  /*10710*/  ISETP.GT.AND P5, PT, R0, 0x8, P1 ;  /* 0x000000080000780c */ /* 0x000fe40000fa4270 */
[----:B------:R-:W-:Y:S02]  /*10720*/  F2FP.BF16.F32.PACK_AB R7, RZ, R7 ;  /* 0x00000007ff07723e */ /* 0x000fe400000010ff */
[----:B------:R-:W-:Y:S01]  /*10730*/  F2FP.BF16.F32.PACK_AB R6, RZ, R6 ;  /* 0x00000006ff06723e */ /* 0x000fe200000010ff */
[----:B------:R-:W-:Y:S01]  /*10740*/  UIMAD UR7, UR9, 0xf0, URZ ;  /* 0x000000f0090778a4 */ /* 0x000fe2000f8e023f */
[----:B------:R-:W-:-:S05]  /*10750*/  FMUL R10, R22, R2 ;  /* 0x00000002160a7220 */ /* 0x000fca0000400000 */
[----:B------:R-:W-:Y:S01]  /*10760*/  @P4 STG.E.U16 desc[UR14][R8.64+0x10], R7 ;  /* 0x0000100708004986 */ /* 0x000fe2000c10150e */
[----:B------:R-:W-:-:S03]  /*10770*/  ISETP.GT.AND P4, PT, R0, 0x80, P0 ;  /* 0x000000800000780c */ /* 0x000fc60000784270 */
[----:B------:R0:W-:Y:S01]  /*10780*/  @P5 STG.E.U16 desc[UR14][R8.64+0x12], R6 ;  /* 0x0000120608005986 */ /* 0x0001e2000c10150e */
[----:B------:R-:W-:Y:S01]  /*10790*/  F2FP.BF16.F32.PACK_AB R10, RZ, R10 ;  /* 0x0000000aff0a723e */ /* 0x000fe200000010ff */
[----:B0-----:R-:W-:-:S04]  /*107a0*/  IMAD.U32 R6, RZ, RZ, UR8 ;  /* 0x00000008ff067e24 */ /* 0x001fc8000f8e00ff */
[----:B------:R-:W-:-:S04]  /*107b0*/  IMAD.WIDE.U32 R6, R6, 0xf0, R8 ;  /* 0x000000f006067825 */ /* 0x000fc800078e0008 */
[----:B------:R-:W-:-:S05]  /*107c0*/  VIADD R7, R7, UR7 ;  /* 0x0000000707077c36 */ /* 0x000fca0008000000 */
[----:B------:R0:W-:Y:S01]  /*107d0*/  @P4 STG.E.U16 desc[UR14][R6.64], R10 ;  /* 0x0000000a06004986 */ /* 0x0001e2000c10150e */
[C---:B------:R-:W-:Y:S01]  /*107e0*/  ISETP.GT.AND P4, PT, R0.reuse, 0x80, P2 ;  /* 0x000000800000780c */ /* 0x040fe20001784270 */
[-C--:B------:R-:W-:Y:S01]  /*107f0*/  FMUL R11, R11, R2.reuse ;  /* 0x000000020b0b7220 */ /* 0x080fe20000400000 */
[----:B------:R-:W-:Y:S01]  /*10800*/  ISETP.GT.AND P0, PT, R0, 0x88, P0 ;  /* 0x000000880000780c */ /* 0x000fe20000704270 */
[----:B0-----:R-:W-:-:S05]  /*10810*/  FMUL R10, R21, R2 ;  /* 0x00000002150a7220 */ /* 0x001fca0000400000 */
[----:B------:R-:W-:Y:S02]  /*10820*/  F2FP.BF16.F32.PACK_AB R10, RZ, R10 ;  /* 0x0000000aff0a723e */ /* 0x000fe400000010ff */
[----:B------:R-:W-:-:S03]  /*10830*/  F2FP.BF16.F32.PACK_AB R11, RZ, R11 ;  /* 0x0000000bff0b723e */ /* 0x000fc600000010ff */
[----:B------:R0:W-:Y:S01]  /*10840*/  @P4 STG.E.U16 desc[UR14][R6.64+0x2], R10 ;  /* 0x0000020a06004986 */ /* 0x0001e2000c10150e */
[----:B------:R-:W-:Y:S02]  /*10850*/  PRMT R12, R11, 0x7610, R12 ;  /* 0x000076100b0c7816 */ /* 0x000fe4000000000c */
[----:B------:R-:W-:Y:S02]  /*10860*/  ISETP.GT.AND P2, PT, R0, 0x88, P2 ;  /* 0x000000880000780c */ /* 0x000fe40001744270 */
[----:B0-----:R-:W-:-:S04]  /*10870*/  IADD3 R10, P4, R6, UR5, RZ ;  /* 0x00000005060a7c10 */ /* 0x001fc8000ff9e0ff */
[----:B------:R-:W-:-:S05]  /*10880*/  IADD3.X R11, R7, UR4, RZ, P4, !PT ;  /* 0x00000004070b7c10 */ /* 0x000fca000a7fe4ff */
[----:B------:R2:W-:Y:S01]  /*10890*/  @P0 STG.E.U16 desc[UR14][R10.64], R12 ;  /* 0x0000000c0a000986 */ /* 0x0005e2000c10150e */
[C---:B------:R-:W-:Y:S02]  /*108a0*/  ISETP.GT.AND P0, PT, R0.reuse, 0x80, P3 ;  /* 0x000000800000780c */ /* 0x040fe40001f04270 */
[----:B------:R-:W-:Y:S01]  /*108b0*/  ISETP.GT.AND P3, PT, R0, 0x88, P3 ;  /* 0x000000880000780c */ /* 0x000fe20001f64270 */
[----:B--2---:R-:W-:-:S05]  /*108c0*/  FMUL R12, R20, R2 ;  /* 0x00000002140c7220 */ /* 0x004fca0000400000 */
[----:B------:R-:W-:-:S05]  /*108d0*/  F2FP.BF16.F32.PACK_AB R12, RZ, R12 ;  /* 0x0000000cff0c723e */ /* 0x000fca00000010ff */
[----:B------:R3:W-:Y:S02]  /*108e0*/  @P2 STG.E.U16 desc[UR14][R10.64+0x2], R12 ;  /* 0x0000020c0a002986 */ /* 0x0007e4000c10150e */
[----:B---3--:R-:W-:-:S05]  /*108f0*/  FMUL R12, R19, R2 ;  /* 0x00000002130c7220 */ /* 0x008fca0000400000 */
[----:B------:R-:W-:-:S05]  /*10900*/  F2FP.BF16.F32.PACK_AB R12, RZ, R12 ;  /* 0x0000000cff0c723e */ /* 0x000fca00000010ff */
[----:B------:R4:W-:Y:S01]  /*10910*/  @P0 STG.E.U16 desc[UR14][R6.64+0x10], R12 ;  /* 0x0000100c06000986 */ /* 0x0009e2000c10150e */
[----:B------:R-:W-:Y:S01]  /*10920*/  ISETP.GT.AND P0, PT, R0, 0x80, P1 ;  /* 0x000000800000780c */ /* 0x000fe20000f04270 */
[----:B----4-:R-:W-:-:S05]  /*10930*/  FMUL R12, R15, R2 ;  /* 0x000000020f0c7220 */ /* 0x010fca0000400000 */
[----:B------:R-:W-:-:S07]  /*10940*/  F2FP.BF16.F32.PACK_AB R12, RZ, R12 ;  /* 0x0000000cff0c723e */ /* 0x000fce00000010ff */
[----:B------:R5:W-:Y:S02]  /*10950*/  @P0 STG.E.U16 desc[UR14][R6.64+0x12], R12 ;  /* 0x0000120c06000986 */ /* 0x000be4000c10150e */
[----:B-----5:R-:W-:-:S05]  /*10960*/  FMUL R6, R14, R2 ;  /* 0x000000020e067220 */ /* 0x020fca0000400000 */
[----:B------:R-:W-:Y:S01]  /*10970*/  F2FP.BF16.F32.PACK_AB R6, RZ, R6 ;  /* 0x00000006ff06723e */ /* 0x000fe200000010ff */
[----:B------:R-:W-:-:S03]  /*10980*/  @P3 IMAD.MOV.U32 R7, RZ, RZ, R11 ;  /* 0x000000ffff073224 */ /* 0x000fc600078e000b */
[----:B------:R-:W-:Y:S01]  /*10990*/  PRMT R12, R6, 0x7610, R12 ;  /* 0x00007610060c7816 */ /* 0x000fe2000000000c */
[----:B------:R-:W-:Y:S01]  /*109a0*/  @P3 IMAD.MOV.U32 R6, RZ, RZ, R10 ;  /* 0x000000ffff063224 */ /* 0x000fe200078e000a */
[----:B------:R-:W-:-:S04]  /*109b0*/  ISETP.GT.AND P1, PT, R0, 0x88, P1 ;  /* 0x000000880000780c */ /* 0x000fc80000f24270 */
[----:B------:R0:W-:Y:S04]  /*109c0*/  @P3 STG.E.U16 desc[UR14][R6.64+0x10], R12 ;  /* 0x0000100c06003986 */ /* 0x0001e8000c10150e */
[----:B0-----:R-:W2:Y:S01]  /*109d0*/  LDL.LU R7, [R1+0x20] ;  /* 0x0000200001077983 */ /* 0x001ea20000300800 */
[----:B------:R-:W-:-:S03]  /*109e0*/  FMUL R6, R13, R2 ;  /* 0x000000020d067220 */ /* 0x000fc60000400000 */
[----:B------:R-:W3:Y:S04]  /*109f0*/  LDL.LU R12, [R1+0x2c] ;  /* 0x00002c00010c7983 */ /* 0x000ee80000300800 */
[----:B------:R-:W4:Y:S04]  /*10a00*/  LDL.LU R235, [R1+0x30] ;  /* 0x0000300001eb7983 */ /* 0x000f280000300800 */
[----:B------:R-:W5:Y:S04]  /*10a10*/  LDL.LU R234, [R1+0x34] ;  /* 0x0000340001ea7983 */ /* 0x000f680000300800 */
[----:B------:R-:W5:Y:S01]  /*10a20*/  LDL.LU R233, [R1+0x38] ;  /* 0x0000380001e97983 */ /* 0x000f620000300800 */
[----:B------:R-:W-:-:S03]  /*10a30*/  F2FP.BF16.F32.PACK_AB R6, RZ, R6 ;  /* 0x00000006ff06723e */ /* 0x000fc600000010ff */
[----:B------:R-:W5:Y:S04]  /*10a40*/  LDL.LU R232, [R1+0x3c] ;  /* 0x00003c0001e87983 */ /* 0x000f680000300800 */
[----:B------:R-:W5:Y:S04]  /*10a50*/  LDL.LU R13, [R1] ;  /* 0x00000000010d7983 */ /* 0x000f680000300800 */
[----:B------:R-:W5:Y:S04]  /*10a60*/  LDL.LU R23, [R1+0x4] ;  /* 0x0000040001177983 */ /* 0x000f680000300800 */
[----:B------:R-:W5:Y:S04]  /*10a70*/  LDL.LU R22, [R1+0x8] ;  /* 0x0000080001167983 */ /* 0x000f680000300800 */
[----:B------:R-:W5:Y:S04]  /*10a80*/  LDL.LU R21, [R1+0xc] ;  /* 0x00000c0001157983 */ /* 0x000f680000300800 */
[----:B------:R-:W5:Y:S04]  /*10a90*/  LDL.LU R14, [R1+0x10] ;  /* 0x00001000010e7983 */ /* 0x000f680000300800 */
[----:B------:R-:W5:Y:S04]  /*10aa0*/  LDL.LU R15, [R1+0x14] ;  /* 0x00001400010f7983 */ /* 0x000f680000300800 */
[----:B------:R-:W5:Y:S04]  /*10ab0*/  LDL.LU R19, [R1+0x18] ;  /* 0x0000180001137983 */ /* 0x000f680000300800 */
[----:B------:R-:W5:Y:S04]  /*10ac0*/  LDL.LU R20, [R1+0x1c] ;  /* 0x00001c0001147983 */ /* 0x000f680000300800 */
[----:B------:R0:W-:Y:S04]  /*10ad0*/  @P1 STG.E.U16 desc[UR14][R10.64+0x12], R6 ;  /* 0x000012060a001986 */ /* 0x0001e8000c10150e */
[----:B0-----:R-:W4:Y:S04]  /*10ae0*/  LDL.LU R6, [R1+0x24] ;  /* 0x0000240001067983 */ /* 0x001f280000300800 */
[----:B------:R-:W5:Y:S01]  /*10af0*/  LDL.LU R10, [R1+0x28] ;  /* 0x00002800010a7983 */ /* 0x000f620000300800 */
[----:B------:R-:W-:-:S02]  /*10b00*/  ISETP.GT.AND P2, PT, R3, 0x11, PT ;  /* 0x000000110300780c */ /* 0x000fc40003f44270 */
[----:B------:R-:W-:Y:S02]  /*10b10*/  ISETP.GT.AND P3, PT, R3, 0x10, PT ;  /* 0x000000100300780c */ /* 0x000fe40003f64270 */
[C---:B------:R-:W-:Y:S02]  /*10b20*/  ISETP.GT.AND P1, PT, R0.reuse, RZ, P2 ;  /* 0x000000ff0000720c */ /* 0x040fe40001724270 */
[C---:B------:R-:W-:Y:S02]  /*10b30*/  ISETP.GT.AND P0, PT, R0.reuse, RZ, P3 ;  /* 0x000000ff0000720c */ /* 0x040fe40001f04270 */
[----:B------:R-:W-:Y:S01]  /*10b40*/  ISETP.GT.AND P4, PT, R0, 0x8, P2 ;  /* 0x000000080000780c */ /* 0x000fe20001784270 */
[-C--:B------:R-:W-:Y:S01]  /*10b50*/  FMUL R224, R224, R2.reuse ;  /* 0x00000002e0e07220 */ /* 0x080fe20000400000 */
[-C--:B------:R-:W-:Y:S01]  /*10b60*/  FMUL R225, R225, R2.reuse ;  /* 0x00000002e1e17220 */ /* 0x080fe20000400000 */
[-C--:B------:R-:W-:Y:S01]  /*10b70*/  FMUL R227, R227, R2.reuse ;  /* 0x00000002e3e37220 */ /* 0x080fe20000400000 */
[----:B------:R-:W-:-:S02]  /*10b80*/  FMUL R226, R226, R2 ;  /* 0x00000002e2e27220 */ /* 0x000fc40000400000 */
[----:B------:R-:W-:Y:S02]  /*10b90*/  F2FP.BF16.F32.PACK_AB R224, RZ, R224 ;  /* 0x000000e0ffe0723e */ /* 0x000fe400000010ff */
[----:B------:R-:W-:Y:S02]  /*10ba0*/  F2FP.BF16.F32.PACK_AB R225, RZ, R225 ;  /* 0x000000e1ffe1723e */ /* 0x000fe400000010ff */
[----:B------:R-:W-:Y:S02]  /*10bb0*/  F2FP.BF16.F32.PACK_AB R227, RZ, R227 ;  /* 0x000000e3ffe3723e */ /* 0x000fe400000010ff */
[----:B------:R-:W-:Y:S01]  /*10bc0*/  F2FP.BF16.F32.PACK_AB R226, RZ, R226 ;  /* 0x000000e2ffe2723e */ /* 0x000fe200000010ff */
[-C--:B------:R-:W-:Y:S01]  /*10bd0*/  FMUL R228, R228, R2.reuse ;  /* 0x00000002e4e47220 */ /* 0x080fe20000400000 */
[----:B------:R-:W-:-:S04]  /*10be0*/  FMUL R229, R229, R2 ;  /* 0x00000002e5e57220 */ /* 0x000fc80000400000 */
[----:B------:R-:W-:Y:S02]  /*10bf0*/  F2FP.BF16.F32.PACK_AB R228, RZ, R228 ;  /* 0x000000e4ffe4723e */ /* 0x000fe400000010ff */
[----:B------:R-:W-:Y:S01]  /*10c00*/  F2FP.BF16.F32.PACK_AB R229, RZ, R229 ;  /* 0x000000e5ffe5723e */ /* 0x000fe200000010ff */
[-C--:B------:R-:W-:Y:S01]  /*10c10*/  FMUL R230, R230, R2.reuse ;  /* 0x00000002e6e67220 */ /* 0x080fe20000400000 */
[----:B------:R-:W-:-:S04]  /*10c20*/  FMUL R231, R231, R2 ;  /* 0x00000002e7e77220 */ /* 0x000fc80000400000 */
[----:B------:R-:W-:Y:S02]  /*10c30*/  F2FP.BF16.F32.PACK_AB R230, RZ, R230 ;  /* 0x000000e6ffe6723e */ /* 0x000fe400000010ff */
[----:B------:R-:W-:Y:S01]  /*10c40*/  F2FP.BF16.F32.PACK_AB R231, RZ, R231 ;  /* 0x000000e7ffe7723e */ /* 0x000fe200000010ff */
[-C--:B------:R-:W-:Y:S01]  /*10c50*/  FMUL R216, R216, R2.reuse ;  /* 0x00000002d8d87220 */ /* 0x080fe20000400000 */
[-C--:B------:R-:W-:Y:S01]  /*10c60*/  FMUL R217, R217, R2.reuse ;  /* 0x00000002d9d97220 */ /* 0x080fe20000400000 */
[----:B------:R-:W-:-:S03]  /*10c70*/  FMUL R218, R218, R2 ;  /* 0x00000002dada7220 */ /* 0x000fc60000400000 */
[----:B------:R-:W-:Y:S02]  /*10c80*/  F2FP.BF16.F32.PACK_AB R216, RZ, R216 ;  /* 0x000000d8ffd8723e */ /* 0x000fe400000010ff */
[----:B------:R-:W-:Y:S02]  /*10c90*/  F2FP.BF16.F32.PACK_AB R217, RZ, R217 ;  /* 0x000000d9ffd9723e */ /* 0x000fe400000010ff */
[----:B------:R-:W-:Y:S01]  /*10ca0*/  F2FP.BF16.F32.PACK_AB R218, RZ, R218 ;  /* 0x000000daffda723e */ /* 0x000fe200000010ff */
[-C--:B------:R-:W-:Y:S01]  /*10cb0*/  FMUL R219, R219, R2.reuse ;  /* 0x00000002dbdb7220 */ /* 0x080fe20000400000 */
[-C--:B------:R-:W-:Y:S01]  /*10cc0*/  FMUL R221, R221, R2.reuse ;  /* 0x00000002dddd7220 */ /* 0x080fe20000400000 */
[-C--:B------:R-:W-:Y:S01]  /*10cd0*/  FMUL R220, R220, R2.reuse ;  /* 0x00000002dcdc7220 */ /* 0x080fe20000400000 */
[-C--:B------:R-:W-:Y:S01]  /*10ce0*/  FMUL R222, R222, R2.reuse ;  /* 0x00000002dede7220 */ /* 0x080fe20000400000 */
[----:B------:R-:W-:Y:S01]  /*10cf0*/  FMUL R223, R223, R2 ;  /* 0x00000002dfdf7220 */ /* 0x000fe20000400000 */
[----:B------:R-:W-:-:S02]  /*10d00*/  F2FP.BF16.F32.PACK_AB R219, RZ, R219 ;  /* 0x000000dbffdb723e */ /* 0x000fc400000010ff */
[----:B------:R-:W-:Y:S02]  /*10d10*/  F2FP.BF16.F32.PACK_AB R221, RZ, R221 ;  /* 0x000000ddffdd723e */ /* 0x000fe400000010ff */
[----:B------:R-:W-:Y:S02]  /*10d20*/  F2FP.BF16.F32.PACK_AB R220, RZ, R220 ;  /* 0x000000dcffdc723e */ /* 0x000fe400000010ff */
[----:B------:R-:W-:Y:S02]  /*10d30*/  F2FP.BF16.F32.PACK_AB R222, RZ, R222 ;  /* 0x000000deffde723e */ /* 0x000fe400000010ff */
[----:B------:R-:W-:Y:S01]  /*10d40*/  F2FP.BF16.F32.PACK_AB R223, RZ, R223 ;  /* 0x000000dfffdf723e */ /* 0x000fe200000010ff */
[----:B--2---:R-:W-:-:S05]  /*10d50*/  FMUL R7, R7, R2 ;  /* 0x0000000207077220 */ /* 0x004fca0000400000 */
[----:B------:R-:W-:-:S05]  /*10d60*/  F2FP.BF16.F32.PACK_AB R7, RZ, R7 ;  /* 0x00000007ff07723e */ /* 0x000fca00000010ff */
[----:B------:R3:W-:Y:S01]  /*10d70*/  @P0 STG.E.U16 desc[UR14][R4.64+0x20], R7 ;  /* 0x0000200704000986 */ /* 0x0007e2000c10150e */
[----:B------:R-:W-:-:S04]  /*10d80*/  ISETP.GT.AND P0, PT, R3, 0x18, PT ;  /* 0x000000180300780c */ /* 0x000fc80003f04270 */
[----:B------:R-:W-:Y:S01]  /*10d90*/  ISETP.GT.AND P5, PT, R0, RZ, P0 ;  /* 0x000000ff0000720c */ /* 0x000fe200007a4270 */
[----:B---3--:R-:W-:-:S05]  /*10da0*/  FMUL R7, R12, R2 ;  /* 0x000000020c077220 */ /* 0x008fca0000400000 */
[----:B------:R-:W-:Y:S01]  /*10db0*/  F2FP.BF16.F32.PACK_AB R7, RZ, R7 ;  /* 0x00000007ff07723e */ /* 0x000fe200000010ff */
[----:B----4-:R-:W-:-:S05]  /*10dc0*/  FMUL R6, R6, R2 ;  /* 0x0000000206067220 */ /* 0x010fca0000400000 */
[----:B------:R-:W-:-:S05]  /*10dd0*/  F2FP.BF16.F32.PACK_AB R6, RZ, R6 ;  /* 0x00000006ff06723e */ /* 0x000fca00000010ff */
[----:B------:R5:W-:Y:S01]  /*10de0*/  @P1 STG.E.U16 desc[UR14][R4.64+0x22], R6 ;  /* 0x0000220604001986 */ /* 0x000be2000c10150e */
[----:B------:R-:W-:Y:S01]  /*10df0*/  ISETP.GT.AND P1, PT, R0, 0x8, P3 ;  /* 0x000000080000780c */ /* 0x000fe20001f24270 */
[----:B-----5:R-:W-:-:S05]  /*10e00*/  FMUL R6, R10, R2 ;  /* 0x000000020a067220 */ /* 0x020fca0000400000 */
[----:B------:R-:W-:Y:S01]  /*10e10*/  F2FP.BF16.F32.PACK_AB R6, RZ, R6 ;  /* 0x00000006ff06723e */ /* 0x000fe200000010ff */
[----:B------:R-:W-:-:S03]  /*10e20*/  FMUL R10, R235, R2 ;  /* 0x00000002eb0a7220 */ /* 0x000fc60000400000 */
[----:B------:R-:W-:Y:S01]  /*10e30*/  PRMT R11, R6, 0x7610, R11 ;  /* 0x00007610060b7816 */ /* 0x000fe2000000000b */
[----:B------:R0:W-:Y:S01]  /*10e40*/  @P4 STG.E.U16 desc[UR14][R8.64+0x22], R7 ;  /* 0x0000220708004986 */ /* 0x0001e2000c10150e */
[----:B------:R-:W-:-:S03]  /*10e50*/  F2FP.BF16.F32.PACK_AB R6, RZ, R10 ;  /* 0x0000000aff06723e */ /* 0x000fc600000010ff */
[----:B------:R-:W-:Y:S01]  /*10e60*/  @P1 STG.E.U16 desc[UR14][R8.64+0x20], R11 ;  /* 0x0000200b08001986 */ /* 0x000fe2000c10150e */
[----:B------:R-:W-:-:S04]  /*10e70*/  ISETP.GT.AND P1, PT, R3, 0x19, PT ;  /* 0x000000190300780c */ /* 0x000fc80003f24270 */
[----:B------:R-:W-:Y:S01]  /*10e80*/  ISETP.GT.AND P4, PT, R0, RZ, P1 ;  /* 0x000000ff0000720c */ /* 0x000fe20000f84270 */
[----:B------:R1:W-:Y:S01]  /*10e90*/  @P5 STG.E.U16 desc[UR14][R4.64+0x30], R6 ;  /* 0x0000300604005986 */ /* 0x0003e2000c10150e */
[----:B0-----:R-:W-:Y:S01]  /*10ea0*/  FMUL R7, R234, R2 ;  /* 0x00000002ea077220 */ /* 0x001fe20000400000 */
[----:B------:R-:W-:-:S04]  /*10eb0*/  ISETP.GT.AND P5, PT, R0, 0x8, P0 ;  /* 0x000000080000780c */ /* 0x000fc800007a4270 */
[----:B------:R-:W-:Y:S01]  /*10ec0*/  F2FP.BF16.F32.PACK_AB R7, RZ, R7 ;  /* 0x00000007ff07723e */ /* 0x000fe200000010ff */
[----:B-1----:R-:W-:-:S05]  /*10ed0*/  FMUL R6, R233, R2 ;  /* 0x00000002e9067220 */ /* 0x002fca0000400000 */
[----:B------:R-:W-:Y:S01]  /*10ee0*/  @P4 STG.E.U16 desc[UR14][R4.64+0x32], R7 ;  /* 0x0000320704004986 */ /* 0x000fe2000c10150e */
[----:B------:R-:W-:Y:S02]  /*10ef0*/  F2FP.BF16.F32.PACK_AB R6, RZ, R6 ;  /* 0x00000006ff06723e */ /* 0x000fe400000010ff */
[----:B------:R-:W-:Y:S02]  /*10f00*/  ISETP.GT.AND P4, PT, R0, 0x8, P1 ;  /* 0x000000080000780c */ /* 0x000fe40000f84270 */
[----:B------:R-:W-:Y:S01]  /*10f10*/  PRMT R10, R6, 0x7610, R10 ;  /* 0x00007610060a7816 */ /* 0x000fe2000000000a */
[----:B------:R-:W-:-:S04]  /*10f20*/  FMUL R6, R232, R2 ;  /* 0x00000002e8067220 */ /* 0x000fc80000400000 */
[----:B------:R0:W-:Y:S01]  /*10f30*/  @P5 STG.E.U16 desc[UR14][R8.64+0x30], R10 ;  /* 0x0000300a08005986 */ /* 0x0001e2000c10150e */
[----:B------:R-:W-:Y:S01]  /*10f40*/  ISETP.GT.AND P5, PT, R0, 0x80, P3 ;  /* 0x000000800000780c */ /* 0x000fe20001fa4270 */
[----:B------:R-:W-:Y:S01]  /*10f50*/  FMUL R13, R13, R2 ;  /* 0x000000020d0d7220 */ /* 0x000fe20000400000 */
[----:B------:R-:W-:Y:S01]  /*10f60*/  F2FP.BF16.F32.PACK_AB R6, RZ, R6 ;  /* 0x00000006ff06723e */ /* 0x000fe200000010ff */
[----:B0-----:R-:W-:-:S04]  /*10f70*/  IMAD.U32 R10, RZ, RZ, UR8 ;  /* 0x00000008ff0a7e24 */ /* 0x001fc8000f8e00ff */
[----:B------:R-:W-:Y:S01]  /*10f80*/  IMAD.WIDE.U32 R10, R10, 0xf0, R8 ;  /* 0x000000f00a0a7825 */ /* 0x000fe200078e0008 */
[----:B------:R0:W-:Y:S01]  /*10f90*/  @P4 STG.E.U16 desc[UR14][R8.64+0x32], R6 ;  /* 0x0000320608004986 */ /* 0x0001e2000c10150e */
[----:B------:R-:W-:Y:S02]  /*10fa0*/  F2FP.BF16.F32.PACK_AB R13, RZ, R13 ;  /* 0x0000000dff0d723e */ /* 0x000fe400000010ff */
[----:B------:R-:W-:Y:S02]  /*10fb0*/  VIADD R7, R11, UR7 ;  /* 0x000000070b077c36 */ /* 0x000fe40008000000 */
[----:B------:R-:W-:Y:S01]  /*10fc0*/  FMUL R11, R23, R2 ;  /* 0x00000002170b7220 */ /* 0x000fe20000400000 */
[C---:B------:R-:W-:Y:S02]  /*10fd0*/  ISETP.GT.AND P4, PT, R0.reuse, 0x80, P2 ;  /* 0x000000800000780c */ /* 0x040fe40001784270 */
[----:B------:R-:W-:Y:S01]  /*10fe0*/  ISETP.GT.AND P3, PT, R0, 0x88, P3 ;  /* 0x000000880000780c */ /* 0x000fe20001f64270 */
[----:B0-----:R-:W-:-:S02]  /*10ff0*/  IMAD.MOV.U32 R6, RZ, RZ, R10 ;  /* 0x000000ffff067224 */ /* 0x001fc400078e000a */
[----:B------:R-:W-:Y:S01]  /*11000*/  FMUL R12, R22, R2 ;  /* 0x00000002160c7220 */ /* 0x000fe20000400000 */
[----:B------:R-:W-:Y:S02]  /*11010*/  F2FP.BF16.F32.PACK_AB R11, RZ, R11 ;  /* 0x0000000bff0b723e */ /* 0x000fe400000010ff */
[----:B------:R0:W-:Y:S01]  /*11020*/  @P5 STG.E.U16 desc[UR14][R6.64+0x20], R13 ;  /* 0x0000200d06005986 */ /* 0x0001e2000c10150e */
[----:B------:R-:W-:Y:S02]  /*11030*/  IADD3 R10, P5, R10, UR5, RZ ;  /* 0x000000050a0a7c10 */ /* 0x000fe4000ffbe0ff */
[----:B------:R-:W-:Y:S02]  /*11040*/  PRMT R18, R11, 0x7610, R18 ;  /* 0x000076100b127816 */ /* 0x000fe40000000012 */
[----:B------:R-:W-:Y:S02]  /*11050*/  F2FP.BF16.F32.PACK_AB R12, RZ, R12 ;  /* 0x0000000cff0c723e */ /* 0x000fe400000010ff */
[----:B------:R-:W-:Y:S01]  /*11060*/  IADD3.X R11, R7, UR4, RZ, P5, !PT ;  /* 0x00000004070b7c10 */ /* 0x000fe2000affe4ff */
[----:B------:R1:W-:Y:S01]  /*11070*/  @P4 STG.E.U16 desc[UR14][R6.64+0x22], R18 ;  /* 0x0000221206004986 */ /* 0x0003e2000c10150e */
[----:B------:R-:W-:-:S03]  /*11080*/  ISETP.GT.AND P2, PT, R0, 0x88, P2 ;  /* 0x000000880000780c */ /* 0x000fc60001744270 */
[----:B------:R1:W-:Y:S01]  /*11090*/  @P3 STG.E.U16 desc[UR14][R10.64+0x20], R12 ;  /* 0x0000200c0a003986 */ /* 0x0003e2000c10150e */
[C---:B------:R-:W-:Y:S01]  /*110a0*/  ISETP.GT.AND P3, PT, R0.reuse, 0x80, P1 ;  /* 0x000000800000780c */ /* 0x040fe20000f64270 */
[-C--:B0-----:R-:W-:Y:S01]  /*110b0*/  FMUL R13, R21, R2.reuse ;  /* 0x00000002150d7220 */ /* 0x081fe20000400000 */
[-C--:B------:R-:W-:Y:S01]  /*110c0*/  FMUL R15, R15, R2.reuse ;  /* 0x000000020f0f7220 */ /* 0x080fe20000400000 */
[C---:B------:R-:W-:Y:S02]  /*110d0*/  ISETP.GT.AND P4, PT, R0.reuse, 0x80, P0 ;  /* 0x000000800000780c */ /* 0x040fe40000784270 */
[----:B------:R-:W-:Y:S01]  /*110e0*/  ISETP.GT.AND P0, PT, R0, 0x88, P0 ;  /* 0x000000880000780c */ /* 0x000fe20000704270 */
[-C--:B------:R-:W-:Y:S01]  /*110f0*/  FMUL R14, R14, R2.reuse ;  /* 0x000000020e0e7220 */ /* 0x080fe20000400000 */
[----:B------:R-:W-:Y:S01]  /*11100*/  ISETP.GT.AND P1, PT, R0, 0x88, P1 ;  /* 0x000000880000780c */ /* 0x000fe20000f24270 */
[-C--:B------:R-:W-:Y:S01]  /*11110*/  FMUL R19, R19, R2.reuse ;  /* 0x0000000213137220 */ /* 0x080fe20000400000 */
[----:B------:R-:W-:Y:S01]  /*11120*/  F2FP.BF16.F32.PACK_AB R13, RZ, R13 ;  /* 0x0000000dff0d723e */ /* 0x000fe200000010ff */
[----:B------:R-:W-:Y:S01]  /*11130*/  FMUL R20, R20, R2 ;  /* 0x0000000214147220 */ /* 0x000fe20000400000 */
[----:B------:R-:W-:-:S02]  /*11140*/  F2FP.BF16.F32.PACK_AB R15, RZ, R15 ;  /* 0x0000000fff0f723e */ /* 0x000fc400000010ff */
[----:B------:R-:W-:Y:S01]  /*11150*/  F2FP.BF16.F32.PACK_AB R14, RZ, R14 ;  /* 0x0000000eff0e723e */ /* 0x000fe200000010ff */
[----:B------:R1:W-:Y:S01]  /*11160*/  @P2 STG.E.U16 desc[UR14][R10.64+0x22], R13 ;  /* 0x0000220d0a002986 */ /* 0x0003e2000c10150e */
[----:B------:R-:W-:Y:S02]  /*11170*/  F2FP.BF16.F32.PACK_AB R19, RZ, R19 ;  /* 0x00000013ff13723e */ /* 0x000fe400000010ff */
[----:B------:R-:W-:Y:S01]  /*11180*/  F2FP.BF16.F32.PACK_AB R20, RZ, R20 ;  /* 0x00000014ff14723e */ /* 0x000fe200000010ff */
[----:B------:R1:W-:Y:S01]  /*11190*/  @P3 STG.E.U16 desc[UR14][R6.64+0x32], R15 ;  /* 0x0000320f06003986 */ /* 0x0003e2000c10150e */
[C---:B------:R-:W-:Y:S02]  /*111a0*/  ISETP.GT.AND P3, PT, R3.reuse, 0x20, PT ;  /* 0x000000200300780c */ /* 0x040fe40003f64270 */
[----:B------:R-:W-:Y:S01]  /*111b0*/  ISETP.GT.AND P2, PT, R3, 0x21, PT ;  /* 0x000000210300780c */ /* 0x000fe20003f44270 */
[----:B------:R1:W-:Y:S03]  /*111c0*/  @P4 STG.E.U16 desc[UR14][R6.64+0x30], R14 ;  /* 0x0000300e06004986 */ /* 0x0003e6000c10150e */
[C---:B------:R-:W-:Y:S01]  /*111d0*/  ISETP.GT.AND P4, PT, R0.reuse, RZ, P2 ;  /* 0x000000ff0000720c */ /* 0x040fe20001784270 */
[----:B------:R1:W-:Y:S01]  /*111e0*/  @P0 STG.E.U16 desc[UR14][R10.64+0x30], R19 ;  /* 0x000030130a000986 */ /* 0x0003e2000c10150e */
[----:B------:R-:W-:-:S03]  /*111f0*/  ISETP.GT.AND P0, PT, R0, RZ, P3 ;  /* 0x000000ff0000720c */ /* 0x000fc60001f04270 */
[----:B------:R1:W-:Y:S01]  /*11200*/  @P1 STG.E.U16 desc[UR14][R10.64+0x32], R20 ;  /* 0x000032140a001986 */ /* 0x0003e2000c10150e */
[C---:B------:R-:W-:Y:S02]  /*11210*/  ISETP.GT.AND P1, PT, R0.reuse, 0x8, P2 ;  /* 0x000000080000780c */ /* 0x040fe40001724270 */
[----:B------:R-:W-:-:S05]  /*11220*/  ISETP.GT.AND P5, PT, R0, 0x8, P3 ;  /* 0x000000080000780c */ /* 0x000fca0001fa4270 */
[----:B------:R1:W-:Y:S04]  /*11230*/  @P4 STG.E.U16 desc[UR14][R4.64+0x42], R225 ;  /* 0x000042e104004986 */ /* 0x0003e8000c10150e */
[----:B------:R1:W-:Y:S01]  /*11240*/  @P0 STG.E.U16 desc[UR14][R4.64+0x40], R224 ;  /* 0x000040e004000986 */ /* 0x0003e2000c10150e */
[----:B------:R-:W-:-:S03]  /*11250*/  ISETP.GT.AND P0, PT, R3, 0x28, PT ;  /* 0x000000280300780c */ /* 0x000fc60003f04270 */
[----:B------:R1:W-:Y:S01]  /*11260*/  @P1 STG.E.U16 desc[UR14][R8.64+0x42], R227 ;  /* 0x000042e308001986 */ /* 0x0003e2000c10150e */
[----:B------:R-:W-:-:S03]  /*11270*/  ISETP.GT.AND P1, PT, R3, 0x29, PT ;  /* 0x000000290300780c */ /* 0x000fc60003f24270 */
[----:B------:R1:W-:Y:S01]  /*11280*/  @P5 STG.E.U16 desc[UR14][R8.64+0x40], R226 ;  /* 0x000040e208005986 */ /* 0x0003e2000c10150e */
[C---:B------:R-:W-:Y:S02]  /*11290*/  ISETP.GT.AND P5, PT, R0.reuse, RZ, P0 ;  /* 0x000000ff0000720c */ /* 0x040fe400007a4270 */
[----:B------:R-:W-:-:S11]  /*112a0*/  ISETP.GT.AND P4, PT, R0, RZ, P1 ;  /* 0x000000ff0000720c */ /* 0x000fd60000f84270 */
[----:B------:R1:W-:Y:S01]  /*112b0*/  @P5 STG.E.U16 desc[UR14][R4.64+0x50], R228 ;  /* 0x000050e404005986 */ /* 0x0003e2000c10150e */
[----:B------:R-:W-:-:S03]  /*112c0*/  ISETP.GT.AND P5, PT, R0, 0x8, P0 ;  /* 0x000000080000780c */ /* 0x000fc600007a4270 */
[----:B------:R1:W-:Y:S01]  /*112d0*/  @P4 STG.E.U16 desc[UR14][R4.64+0x52], R229 ;  /* 0x000052e504004986 */ /* 0x0003e2000c10150e */
[----:B------:R-:W-:-:S09]  /*112e0*/  ISETP.GT.AND P4, PT, R0, 0x8, P1 ;  /* 0x000000080000780c */ /* 0x000fd20000f84270 */
[----:B------:R1:W-:Y:S01]  /*112f0*/  @P5 STG.E.U16 desc[UR14][R8.64+0x50], R230 ;  /* 0x000050e608005986 */ /* 0x0003e2000c10150e */
[----:B------:R-:W-:-:S03]  /*11300*/  ISETP.GT.AND P5, PT, R0, 0x80, P3 ;  /* 0x000000800000780c */ /* 0x000fc60001fa4270 */
[----:B------:R1:W-:Y:S01]  /*11310*/  @P4 STG.E.U16 desc[UR14][R8.64+0x52], R231 ;  /* 0x000052e708004986 */ /* 0x0003e2000c10150e */
[C---:B------:R-:W-:Y:S02]  /*11320*/  ISETP.GT.AND P4, PT, R0.reuse, 0x80, P2 ;  /* 0x000000800000780c */ /* 0x040fe40001784270 */
[C---:B------:R-:W-:Y:S02]  /*11330*/  ISETP.GT.AND P3, PT, R0.reuse, 0x88, P3 ;  /* 0x000000880000780c */ /* 0x040fe40001f64270 */
[----:B------:R-:W-:-:S05]  /*11340*/  ISETP.GT.AND P2, PT, R0, 0x88, P2 ;  /* 0x000000880000780c */ /* 0x000fca0001744270 */
[----:B------:R1:W-:Y:S04]  /*11350*/  @P5 STG.E.U16 desc[UR14][R6.64+0x40], R216 ;  /* 0x000040d806005986 */ /* 0x0003e8000c10150e */
[----:B------:R1:W-:Y:S04]  /*11360*/  @P4 STG.E.U16 desc[UR14][R6.64+0x42], R217 ;  /* 0x000042d906004986 */ /* 0x0003e8000c10150e */
[----:B------:R1:W-:Y:S01]  /*11370*/  @P3 STG.E.U16 desc[UR14][R10.64+0x40], R218 ;  /* 0x000040da0a003986 */ /* 0x0003e2000c10150e */
[C---:B------:R-:W-:Y:S02]  /*11380*/  ISETP.GT.AND P3, PT, R0.reuse, 0x80, P1 ;  /* 0x000000800000780c */ /* 0x040fe40000f64270 */
[----:B------:R-:W-:-:S02]  /*11390*/  ISETP.GT.AND P4, PT, R0, 0x80, P0 ;  /* 0x000000800000780c */ /* 0x000fc40000784270 */
[C---:B------:R-:W-:Y:S02]  /*113a0*/  ISETP.GT.AND P0, PT, R0.reuse, 0x88, P0 ;  /* 0x000000880000780c */ /* 0x040fe40000704270 */
[----:B------:R-:W-:Y:S01]  /*113b0*/  ISETP.GT.AND P1, PT, R0, 0x88, P1 ;  /* 0x000000880000780c */ /* 0x000fe20000f24270 */
[----:B------:R1:W-:Y:S01]  /*113c0*/  @P2 STG.E.U16 desc[UR14][R10.64+0x42], R219 ;  /* 0x000042db0a002986 */ /* 0x0003e2000c10150e */
[----:B------:R-:W-:-:S05]  /*113d0*/  ISETP.GT.AND P2, PT, R3, 0x31, PT ;  /* 0x000000310300780c */ /* 0x000fca0003f44270 */
[----:B------:R1:W-:Y:S01]  /*113e0*/  @P3 STG.E.U16 desc[UR14][R6.64+0x52], R221 ;  /* 0x000052dd06003986 */ /* 0x0003e2000c10150e */
[----:B------:R-:W-:-:S03]  /*113f0*/  ISETP.GT.AND P3, PT, R3, 0x30, PT ;  /* 0x000000300300780c */ /* 0x000fc60003f64270 */
[----:B------:R1:W-:Y:S01]  /*11400*/  @P4 STG.E.U16 desc[UR14][R6.64+0x50], R220 ;  /* 0x000050dc06004986 */ /* 0x0003e2000c10150e */
[----:B------:R-:W-:-:S03]  /*11410*/  ISETP.GT.AND P4, PT, R0, RZ, P2 ;  /* 0x000000ff0000720c */ /* 0x000fc60001784270 */
[----:B------:R1:W-:Y:S01]  /*11420*/  @P0 STG.E.U16 desc[UR14][R10.64+0x50], R222 ;  /* 0x000050de0a000986 */ /* 0x0003e2000c10150e */
[----:B------:R-:W-:-:S03]  /*11430*/  ISETP.GT.AND P0, PT, R0, RZ, P3 ;  /* 0x000000ff0000720c */ /* 0x000fc60001f04270 */
[----:B------:R1:W-:Y:S01]  /*11440*/  @P1 STG.E.U16 desc[UR14][R10.64+0x52], R223 ;  /* 0x000052df0a001986 */ /* 0x0003e2000c10150e */
[----:B------:R-:W-:Y:S01]  /*11450*/  ISETP.GT.AND P1, PT, R0, 0x8, P2 ;  /* 0x000000080000780c */ /* 0x000fe20001724270 */
[-C--:B------:R-:W-:Y:S01]  /*11460*/  FMUL R208, R208, R2.reuse ;  /* 0x00000002d0d07220 */ /* 0x080fe20000400000 */
[-C--:B------:R-:W-:Y:S01]  /*11470*/  FMUL R209, R209, R2.reuse ;  /* 0x00000002d1d17220 */ /* 0x080fe20000400000 */
[-C--:B------:R-:W-:Y:S01]  /*11480*/  FMUL R211, R211, R2.reuse ;  /* 0x00000002d3d37220 */ /* 0x080fe20000400000 */
[----:B------:R-:W-:Y:S01]  /*11490*/  ISETP.GT.AND P5, PT, R0, 0x8, P3 ;  /* 0x000000080000780c */ /* 0x000fe20001fa4270 */
[----:B------:R-:W-:Y:S01]  /*114a0*/  FMUL R210, R210, R2 ;  /* 0x00000002d2d27220 */ /* 0x000fe20000400000 */
[----:B------:R-:W-:Y:S02]  /*114b0*/  F2FP.BF16.F32.PACK_AB R208, RZ, R208 ;  /* 0x000000d0ffd0723e */ /* 0x000fe400000010ff */
[----:B------:R-:W-:Y:S02]  /*114c0*/  F2FP.BF16.F32.PACK_AB R209, RZ, R209 ;  /* 0x000000d1ffd1723e */ /* 0x000fe400000010ff */
[----:B------:R-:W-:Y:S01]  /*114d0*/  F2FP.BF16.F32.PACK_AB R211, RZ, R211 ;  /* 0x000000d3ffd3723e */ /* 0x000fe200000010ff */
[----:B------:R1:W-:Y:S01]  /*114e0*/  @P0 STG.E.U16 desc[UR14][R4.64+0x60], R208 ;  /* 0x000060d004000986 */ /* 0x0003e2000c10150e */
[----:B------:R-:W-:-:S03]  /*114f0*/  F2FP.BF16.F32.PACK_AB R210, RZ, R210 ;  /* 0x000000d2ffd2723e */ /* 0x000fc600000010ff */
[----:B------:R1:W-:Y:S01]  /*11500*/  @P4 STG.E.U16 desc[UR14][R4.64+0x62], R209 ;  /* 0x000062d104004986 */ /* 0x0003e2000c10150e */
[----:B------:R-:W-:-:S03]  /*11510*/  ISETP.GT.AND P0, PT, R3, 0x38, PT ;  /* 0x000000380300780c */ /* 0x000fc60003f04270 */
[----:B------:R1:W-:Y:S01]  /*11520*/  @P1 STG.E.U16 desc[UR14][R8.64+0x62], R211 ;  /* 0x000062d308001986 */ /* 0x0003e2000c10150e */
[----:B------:R-:W-:-:S03]  /*11530*/  ISETP.GT.AND P1, PT, R3, 0x39, PT ;  /* 0x000000390300780c */ /* 0x000fc60003f24270 */
[----:B------:R1:W-:Y:S01]  /*11540*/  @P5 STG.E.U16 desc[UR14][R8.64+0x60], R210 ;  /* 0x000060d208005986 */ /* 0x0003e2000c10150e */
[C---:B------:R-:W-:Y:S02]  /*11550*/  ISETP.GT.AND P5, PT, R0.reuse, RZ, P0 ;  /* 0x000000ff0000720c */ /* 0x040fe400007a4270 */
[----:B------:R-:W-:Y:S01]  /*11560*/  ISETP.GT.AND P4, PT, R0, RZ, P1 ;  /* 0x000000ff0000720c */ /* 0x000fe20000f84270 */
[-C--:B------:R-:W-:Y:S01]  /*11570*/  FMUL R212, R212, R2.reuse ;  /* 0x00000002d4d47220 */ /* 0x080fe20000400000 */
[----:B------:R-:W-:-:S04]  /*11580*/  FMUL R213, R213, R2 ;  /* 0x00000002d5d57220 */ /* 0x000fc80000400000 */
[----:B------:R-:W-:Y:S02]  /*11590*/  F2FP.BF16.F32.PACK_AB R212, RZ, R212 ;  /* 0x000000d4ffd4723e */ /* 0x000fe400000010ff */
[----:B------:R-:W-:-:S03]  /*115a0*/  F2FP.BF16.F32.PACK_AB R213, RZ, R213 ;  /* 0x000000d5ffd5723e */ /* 0x000fc600000010ff */
[----:B------:R1:W-:Y:S01]  /*115b0*/  @P5 STG.E.U16 desc[UR14][R4.64+0x70], R212 ;  /* 0x000070d404005986 */ /* 0x0003e2000c10150e */
[----:B------:R-:W-:-:S03]  /*115c0*/  ISETP.GT.AND P5, PT, R0, 0x8, P0 ;  /* 0x000000080000780c */ /* 0x000fc600007a4270 */
[----:B------:R1:W-:Y:S01]  /*115d0*/  @P4 STG.E.U16 desc[UR14][R4.64+0x72], R213 ;  /* 0x000072d504004986 */ /* 0x0003e2000c10150e */
[----:B------:R-:W-:Y:S01]  /*115e0*/  ISETP.GT.AND P4, PT, R0, 0x8, P1 ;  /* 0x000000080000780c */ /* 0x000fe20000f84270 */
[-C--:B------:R-:W-:Y:S01]  /*115f0*/  FMUL R214, R214, R2.reuse ;  /* 0x00000002d6d67220 */ /* 0x080fe20000400000 */
[----:B------:R-:W-:-:S04]  /*11600*/  FMUL R215, R215, R2 ;  /* 0x00000002d7d77220 */ /* 0x000fc80000400000 */
[----:B------:R-:W-:Y:S02]  /*11610*/  F2FP.BF16.F32.PACK_AB R214, RZ, R214 ;  /* 0x000000d6ffd6723e */ /* 0x000fe400000010ff */
[----:B------:R-:W-:-:S03]  /*11620*/  F2FP.BF16.F32.PACK_AB R215, RZ, R215 ;  /* 0x000000d7ffd7723e */ /* 0x000fc600000010ff */
[----:B------:R1:W-:Y:S01]  /*11630*/  @P5 STG.E.U16 desc[UR14][R8.64+0x70], R214 ;  /* 0x000070d608005986 */ /* 0x0003e2000c10150e */
[----:B------:R-:W-:-:S03]  /*11640*/  ISETP.GT.AND P5, PT, R0, 0x80, P3 ;  /* 0x000000800000780c */ /* 0x000fc60001fa4270 */
[----:B------:R1:W-:Y:S01]  /*11650*/  @P4 STG.E.U16 desc[UR14][R8.64+0x72], R215 ;  /* 0x000072d708004986 */ /* 0x0003e2000c10150e */
[C---:B------:R-:W-:Y:S02]  /*11660*/  ISETP.GT.AND P4, PT, R0.reuse, 0x80, P2 ;  /* 0x000000800000780c */ /* 0x040fe40001784270 */
[----:B------:R-:W-:Y:S01]  /*11670*/  ISETP.GT.AND P3, PT, R0, 0x88, P3 ;  /* 0x000000880000780c */ /* 0x000fe20001f64270 */
[-C--:B------:R-:W-:Y:S01]  /*11680*/  FMUL R200, R200, R2.reuse ;  /* 0x00000002c8c87220 */ /* 0x080fe20000400000 */
[-C--:B------:R-:W-:Y:S01]  /*11690*/  FMUL R201, R201, R2.reuse ;  /* 0x00000002c9c97220 */ /* 0x080fe20000400000 */
[----:B------:R-:W-:-:S03]  /*116a0*/  FMUL R202, R202, R2 ;  /* 0x00000002caca7220 */ /* 0x000fc60000400000 */
[----:B------:R-:W-:Y:S02]  /*116b0*/  F2FP.BF16.F32.PACK_AB R200, RZ, R200 ;  /* 0x000000c8ffc8723e */ /* 0x000fe400000010ff */
[----:B------:R-:W-:Y:S02]  /*116c0*/  F2FP.BF16.F32.PACK_AB R201, RZ, R201 ;  /* 0x000000c9ffc9723e */ /* 0x000fe400000010ff */
[----:B------:R-:W-:Y:S01]  /*116d0*/  F2FP.BF16.F32.PACK_AB R202, RZ, R202 ;  /* 0x000000caffca723e */ /* 0x000fe200000010ff */
[----:B------:R1:W-:Y:S01]  /*116e0*/  @P5 STG.E.U16 desc[UR14][R6.64+0x60], R200 ;  /* 0x000060c806005986 */ /* 0x0003e2000c10150e */
[----:B------:R-:W-:-:S03]  /*116f0*/  ISETP.GT.AND P2, PT, R0, 0x88, P2 ;  /* 0x000000880000780c */ /* 0x000fc60001744270 */
[----:B------:R1:W-:Y:S01]  /*11700*/  @P4 STG.E.U16 desc[UR14][R6.64+0x62], R201 ;  /* 0x000062c906004986 */ /* 0x0003e2000c10150e */
[----:B------:R-:W-:-:S03]  /*11710*/  FMUL R203, R203, R2 ;  /* 0x00000002cbcb7220 */ /* 0x000fc60000400000 */
[----:B------:R1:W-:Y:S01]  /*11720*/  @P3 STG.E.U16 desc[UR14][R10.64+0x60], R202 ;  /* 0x000060ca0a003986 */ /* 0x0003e2000c10150e */
[C---:B------:R-:W-:Y:S01]  /*11730*/  ISETP.GT.AND P3, PT, R0.reuse, 0x80, P1 ;  /* 0x000000800000780c */ /* 0x040fe20000f64270 */
        /* <DEDUP_REMOVED lines=643> */
[----:B------:R-:W-:-:S02]  /*13f70*/  F2FP.BF16.F32.PACK_AB R51, RZ, R51 ;  /* 0x00000033ff33723e */ /* 0x000fc400000010ff */
[C---:B------:R-:W-:Y:S01]  /*13f80*/  ISETP.GT.AND P0, PT, R3.reuse, 0xd8, PT ;  /* 0x000000d80300780c */ /* 0x040fe20003f04270 */
[----:B------:R1:W-:Y:S04]  /*13f90*/  @P4 STG.E.U16 desc[UR14][R4.64+0x1a2], R49 ;  /* 0x0001a23104004986 */ /* 0x0003e8000c10150e */
[----:B------:R1:W-:Y:S01]  /*13fa0*/  @P1 STG.E.U16 desc[UR14][R8.64+0x1a0], R50 ;  /* 0x0001a03208001986 */ /* 0x0003e2000c10150e */
[----:B------:R-:W-:Y:S02]  /*13fb0*/  ISETP.GT.AND P1, PT, R3, 0xd9, PT ;  /* 0x000000d90300780c */ /* 0x000fe40003f24270 */
[C---:B------:R-:W-:Y:S01]  /*13fc0*/  ISETP.GT.AND P4, PT, R0.reuse, RZ, P0 ;  /* 0x000000ff0000720c */ /* 0x040fe20000784270 */
[----:B------:R1:W-:Y:S01]  /*13fd0*/  @P5 STG.E.U16 desc[UR14][R8.64+0x1a2], R51 ;  /* 0x0001a23308005986 */ /* 0x0003e2000c10150e */
        /* <DEDUP_REMOVED lines=32> */
[C---:B------:R-:W-:Y:S02]  /*141e0*/  ISETP.GT.AND P0, PT, R0.reuse, 0x88, P0 ;  /* 0x000000880000780c */ /* 0x040fe40000704270 */
[----:B------:R-:W-:Y:S01]  /*141f0*/  ISETP.GT.AND P1, PT, R0, 0x88, P1 ;  /* 0x000000880000780c */ /* 0x000fe20000f24270 */
[-C--:B------:R-:W-:Y:S01]  /*14200*/  FMUL R44, R44, R2.reuse ;  /* 0x000000022c2c7220 */ /* 0x080fe20000400000 */
[-C--:B------:R-:W-:Y:S01]  /*14210*/  FMUL R46, R46, R2.reuse ;  /* 0x000000022e2e7220 */ /* 0x080fe20000400000 */
[----:B------:R-:W-:Y:S01]  /*14220*/  FMUL R47, R47, R2 ;  /* 0x000000022f2f7220 */ /* 0x000fe20000400000 */
[----:B------:R-:W-:-:S02]  /*14230*/  F2FP.BF16.F32.PACK_AB R43, RZ, R43 ;  /* 0x0000002bff2b723e */ /* 0x000fc400000010ff */
[----:B------:R-:W-:Y:S02]  /*14240*/  F2FP.BF16.F32.PACK_AB R45, RZ, R45 ;  /* 0x0000002dff2d723e */ /* 0x000fe400000010ff */
[----:B------:R-:W-:Y:S01]  /*14250*/  F2FP.BF16.F32.PACK_AB R44, RZ, R44 ;  /* 0x0000002cff2c723e */ /* 0x000fe200000010ff */
[----:B------:R1:W-:Y:S01]  /*14260*/  @P2 STG.E.U16 desc[UR14][R10.64+0x1a2], R43 ;  /* 0x0001a22b0a002986 */ /* 0x0003e2000c10150e */
[----:B------:R-:W-:Y:S02]  /*14270*/  F2FP.BF16.F32.PACK_AB R46, RZ, R46 ;  /* 0x0000002eff2e723e */ /* 0x000fe400000010ff */
[----:B------:R-:W-:Y:S01]  /*14280*/  F2FP.BF16.F32.PACK_AB R47, RZ, R47 ;  /* 0x0000002fff2f723e */ /* 0x000fe200000010ff */
[----:B------:R1:W-:Y:S01]  /*14290*/  @P3 STG.E.U16 desc[UR14][R6.64+0x1b2], R45 ;  /* 0x0001b22d06003986 */ /* 0x0003e2000c10150e */
[C---:B------:R-:W-:Y:S02]  /*142a0*/  ISETP.GT.AND P2, PT, R3.reuse, 0xe0, PT ;  /* 0x000000e00300780c */ /* 0x040fe40003f44270 */
[----:B------:R-:W-:Y:S01]  /*142b0*/  ISETP.GT.AND P3, PT, R3, 0xe1, PT ;  /* 0x000000e10300780c */ /* 0x000fe20003f64270 */
[----:B------:R1:W-:Y:S04]  /*142c0*/  @P4 STG.E.U16 desc[UR14][R6.64+0x1b0], R44 ;  /* 0x0001b02c06004986 */ /* 0x0003e8000c10150e */
[----:B------:R1:W-:Y:S01]  /*142d0*/  @P0 STG.E.U16 desc[UR14][R10.64+0x1b0], R46 ;  /* 0x0001b02e0a000986 */ /* 0x0003e2000c10150e */
[----:B------:R-:W-:-:S03]  /*142e0*/  ISETP.GT.AND P0, PT, R0, RZ, P2 ;  /* 0x000000ff0000720c */ /* 0x000fc60001704270 */
[----:B------:R1:W-:Y:S01]  /*142f0*/  @P1 STG.E.U16 desc[UR14][R10.64+0x1b2], R47 ;  /* 0x0001b22f0a001986 */ /* 0x0003e2000c10150e */
[----:B------:R-:W-:Y:S01]  /*14300*/  ISETP.GT.AND P1, PT, R0, RZ, P3 ;  /* 0x000000ff0000720c */ /* 0x000fe20001f24270 */
[-C--:B------:R-:W-:Y:S01]  /*14310*/  FMUL R32, R32, R2.reuse ;  /* 0x0000000220207220 */ /* 0x080fe20000400000 */
[-C--:B------:R-:W-:Y:S01]  /*14320*/  FMUL R33, R33, R2.reuse ;  /* 0x0000000221217220 */ /* 0x080fe20000400000 */
[C---:B------:R-:W-:Y:S02]  /*14330*/  ISETP.GT.AND P4, PT, R0.reuse, 0x8, P2 ;  /* 0x000000080000780c */ /* 0x040fe40001784270 */
[----:B------:R-:W-:Y:S01]  /*14340*/  ISETP.GT.AND P5, PT, R0, 0x8, P3 ;  /* 0x000000080000780c */ /* 0x000fe20001fa4270 */
[-C--:B------:R-:W-:Y:S01]  /*14350*/  FMUL R34, R34, R2.reuse ;  /* 0x0000000222227220 */ /* 0x080fe20000400000 */
[----:B------:R-:W-:Y:S01]  /*14360*/  FMUL R35, R35, R2 ;  /* 0x0000000223237220 */ /* 0x000fe20000400000 */
[----:B------:R-:W-:Y:S02]  /*14370*/  F2FP.BF16.F32.PACK_AB R32, RZ, R32 ;  /* 0x00000020ff20723e */ /* 0x000fe400000010ff */
[----:B------:R-:W-:-:S02]  /*14380*/  F2FP.BF16.F32.PACK_AB R33, RZ, R33 ;  /* 0x00000021ff21723e */ /* 0x000fc400000010ff */
[----:B------:R-:W-:Y:S01]  /*14390*/  F2FP.BF16.F32.PACK_AB R34, RZ, R34 ;  /* 0x00000022ff22723e */ /* 0x000fe200000010ff */
[----:B------:R1:W-:Y:S01]  /*143a0*/  @P0 STG.E.U16 desc[UR14][R4.64+0x1c0], R32 ;  /* 0x0001c02004000986 */ /* 0x0003e2000c10150e */
[----:B------:R-:W-:Y:S02]  /*143b0*/  F2FP.BF16.F32.PACK_AB R35, RZ, R35 ;  /* 0x00000023ff23723e */ /* 0x000fe400000010ff */
[C---:B------:R-:W-:Y:S01]  /*143c0*/  ISETP.GT.AND P0, PT, R3.reuse, 0xe9, PT ;  /* 0x000000e90300780c */ /* 0x040fe20003f04270 */
[----:B------:R1:W-:Y:S01]  /*143d0*/  @P1 STG.E.U16 desc[UR14][R4.64+0x1c2], R33 ;  /* 0x0001c22104001986 */ /* 0x0003e2000c10150e */
[----:B------:R-:W-:-:S03]  /*143e0*/  ISETP.GT.AND P1, PT, R3, 0xe8, PT ;  /* 0x000000e80300780c */ /* 0x000fc60003f24270 */
[----:B------:R1:W-:Y:S01]  /*143f0*/  @P4 STG.E.U16 desc[UR14][R8.64+0x1c0], R34 ;  /* 0x0001c02208004986 */ /* 0x0003e2000c10150e */
[----:B------:R-:W-:-:S03]  /*14400*/  ISETP.GT.AND P4, PT, R0, RZ, P0 ;  /* 0x000000ff0000720c */ /* 0x000fc60000784270 */
[----:B------:R1:W-:Y:S01]  /*14410*/  @P5 STG.E.U16 desc[UR14][R8.64+0x1c2], R35 ;  /* 0x0001c22308005986 */ /* 0x0003e2000c10150e */
[----:B------:R-:W-:Y:S01]  /*14420*/  ISETP.GT.AND P5, PT, R0, RZ, P1 ;  /* 0x000000ff0000720c */ /* 0x000fe20000fa4270 */
[-C--:B------:R-:W-:Y:S01]  /*14430*/  FMUL R36, R36, R2.reuse ;  /* 0x0000000224247220 */ /* 0x080fe20000400000 */
[----:B------:R-:W-:-:S04]  /*14440*/  FMUL R37, R37, R2 ;  /* 0x0000000225257220 */ /* 0x000fc80000400000 */
[----:B------:R-:W-:Y:S02]  /*14450*/  F2FP.BF16.F32.PACK_AB R36, RZ, R36 ;  /* 0x00000024ff24723e */ /* 0x000fe400000010ff */
[----:B------:R-:W-:Y:S01]  /*14460*/  F2FP.BF16.F32.PACK_AB R37, RZ, R37 ;  /* 0x00000025ff25723e */ /* 0x000fe200000010ff */
[----:B------:R-:W-:-:S04]  /*14470*/  FMUL R38, R38, R2 ;  /* 0x0000000226267220 */ /* 0x000fc80000400000 */
[----:B------:R1:W-:Y:S01]  /*14480*/  @P5 STG.E.U16 desc[UR14][R4.64+0x1d0], R36 ;  /* 0x0001d02404005986 */ /* 0x0003e2000c10150e */
[----:B------:R-:W-:-:S03]  /*14490*/  ISETP.GT.AND P5, PT, R0, 0x8, P1 ;  /* 0x000000080000780c */ /* 0x000fc60000fa4270 */
[----:B------:R1:W-:Y:S01]  /*144a0*/  @P4 STG.E.U16 desc[UR14][R4.64+0x1d2], R37 ;  /* 0x0001d22504004986 */ /* 0x0003e2000c10150e */
[----:B------:R-:W-:Y:S01]  /*144b0*/  ISETP.GT.AND P4, PT, R0, 0x8, P0 ;  /* 0x000000080000780c */ /* 0x000fe20000784270 */
[----:B------:R-:W-:Y:S01]  /*144c0*/  FMUL R39, R39, R2 ;  /* 0x0000000227277220 */ /* 0x000fe20000400000 */
[----:B------:R-:W-:-:S04]  /*144d0*/  F2FP.BF16.F32.PACK_AB R38, RZ, R38 ;  /* 0x00000026ff26723e */ /* 0x000fc800000010ff */
        /* <DEDUP_REMOVED lines=8> */
[----:B------:R-:W-:Y:S02]  /*14560*/  F2FP.BF16.F32.PACK_AB R25, RZ, R25 ;  /* 0x00000019ff19723e */ /* 0x000fe400000010ff */
[C---:B------:R-:W-:Y:S02]  /*14570*/  ISETP.GT.AND P2, PT, R0.reuse, 0x88, P2 ;  /* 0x000000880000780c */ /* 0x040fe40001744270 */
[C---:B------:R-:W-:Y:S01]  /*14580*/  ISETP.GT.AND P3, PT, R0.reuse, 0x88, P3 ;  /* 0x000000880000780c */ /* 0x040fe20001f64270 */
[----:B------:R1:W-:Y:S01]  /*14590*/  @P4 STG.E.U16 desc[UR14][R6.64+0x1c0], R24 ;  /* 0x0001c01806004986 */ /* 0x0003e2000c10150e */
[----:B------:R-:W-:-:S03]  /*145a0*/  ISETP.GT.AND P4, PT, R0, 0x80, P0 ;  /* 0x000000800000780c */ /* 0x000fc60000784270 */
[----:B------:R1:W-:Y:S01]  /*145b0*/  @P5 STG.E.U16 desc[UR14][R6.64+0x1c2], R25 ;  /* 0x0001c21906005986 */ /* 0x0003e2000c10150e */
[----:B------:R-:W-:Y:S01]  /*145c0*/  ISETP.GT.AND P5, PT, R0, 0x80, P1 ;  /* 0x000000800000780c */ /* 0x000fe20000fa4270 */
[-C--:B------:R-:W-:Y:S01]  /*145d0*/  FMUL R26, R26, R2.reuse ;  /* 0x000000021a1a7220 */ /* 0x080fe20000400000 */
[C---:B------:R-:W-:Y:S01]  /*145e0*/  ISETP.GT.AND P1, PT, R0.reuse, 0x88, P1 ;  /* 0x000000880000780c */ /* 0x040fe20000f24270 */
[-C--:B------:R-:W-:Y:S01]  /*145f0*/  FMUL R27, R27, R2.reuse ;  /* 0x000000021b1b7220 */ /* 0x080fe20000400000 */
[----:B------:R-:W-:Y:S01]  /*14600*/  ISETP.GT.AND P0, PT, R0, 0x88, P0 ;  /* 0x000000880000780c */ /* 0x000fe20000704270 */
        /* <DEDUP_REMOVED lines=8> */
[----:B------:R-:W-:Y:S02]  /*14690*/  F2FP.BF16.F32.PACK_AB R30, RZ, R30 ;  /* 0x0000001eff1e723e */ /* 0x000fe400000010ff */
[----:B------:R-:W-:Y:S01]  /*146a0*/  F2FP.BF16.F32.PACK_AB R31, RZ, R31 ;  /* 0x0000001fff1f723e */ /* 0x000fe200000010ff */
[----:B------:R1:W-:Y:S04]  /*146b0*/  @P2 STG.E.U16 desc[UR14][R10.64+0x1c0], R26 ;  /* 0x0001c01a0a002986 */ /* 0x0003e8000c10150e */
[----:B------:R1:W-:Y:S04]  /*146c0*/  @P3 STG.E.U16 desc[UR14][R10.64+0x1c2], R27 ;  /* 0x0001c21b0a003986 */ /* 0x0003e8000c10150e */
[----:B------:R1:W-:Y:S04]  /*146d0*/  @P5 STG.E.U16 desc[UR14][R6.64+0x1d0], R28 ;  /* 0x0001d01c06005986 */ /* 0x0003e8000c10150e */
[----:B------:R1:W-:Y:S04]  /*146e0*/  @P4 STG.E.U16 desc[UR14][R6.64+0x1d2], R29 ;  /* 0x0001d21d06004986 */ /* 0x0003e8000c10150e */
[----:B------:R1:W-:Y:S04]  /*146f0*/  @P1 STG.E.U16 desc[UR14][R10.64+0x1d0], R30 ;  /* 0x0001d01e0a001986 */ /* 0x0003e8000c10150e */
[----:B------:R1:W-:Y:S02]  /*14700*/  @P0 STG.E.U16 desc[UR14][R10.64+0x1d2], R31 ;  /* 0x0001d21f0a000986 */ /* 0x0003e4000c10150e */
.L_x_511:
[----:B------:R-:W-:Y:S05]  /*14710*/  BSYNC B0 ;  /* 0x0000000000007941 */ /* 0x000fea0003800000 */
.L_x_35:
[----:B-1----:R-:W2:Y:S04]  /*14720*/  LDL.LU R5, [R1+0xa0] ;  /* 0x0000a00001057983 */ /* 0x002ea80000300800 */
[----:B0-----:R-:W2:Y:S01]  /*14730*/  LDL.LU R4, [R1+0xa4] ;  /* 0x0000a40001047983 */ /* 0x001ea20000300800 */
[----:B------:R-:W-:Y:S01]  /*14740*/  ULDC UR4, c[0x0][0xc] ;  /* 0x0000030000047ab9 */ /* 0x000fe20000000800 */
[----:B------:R-:W-:Y:S01]  /*14750*/  ULDC UR5, c[0x0][0x10] ;  /* 0x0000040000057ab9 */ /* 0x000fe20000000800 */
[----:B------:R-:W2:Y:S01]  /*14760*/  LDC R3, c[0x0][0x14] ;  /* 0x00000500ff037b82 */ /* 0x000ea20000000800 */
[----:B------:R-:W-:Y:S01]  /*14770*/  UIMAD.WIDE.U32 UR4, UR4, UR5, URZ ;  /* 0x00000005040472a5 */ /* 0x000fe2000f8e003f */
[----:B------:R-:W-:-:S05]  /*14780*/  PRMT R0, RZ, 0x7610, R0 ;  /* 0x00007610ff007816 */ /* 0x000fca0000000000 */
[----:B--2---:R-:W-:-:S04]  /*14790*/  IMAD.WIDE.U32 R4, R3, UR4, R4 ;  /* 0x0000000403047c25 */ /* 0x004fc8000f8e0004 */
[----:B------:R-:W-:Y:S01]  /*147a0*/  IMAD R3, R3, UR5, RZ ;  /* 0x0000000503037c24 */ /* 0x000fe2000f8e02ff */
[----:B------:R-:W-:Y:S01]  /*147b0*/  ULDC.64 UR4, c[0x0][0x650] ;  /* 0x0001940000047ab9 */ /* 0x000fe20000000a00 */
[----:B------:R-:W-:Y:S01]  /*147c0*/  IMAD.MOV.U32 R23, RZ, RZ, R4 ;  /* 0x000000ffff177224 */ /* 0x000fe200078e0004 */
[----:B------:R-:W-:Y:S01]  /*147d0*/  ISETP.GE.U32.AND P0, PT, R4, UR4, PT ;  /* 0x0000000404007c0c */ /* 0x000fe2000bf06070 */
[----:B------:R-:W-:Y:S01]  /*147e0*/  IMAD.IADD R26, R5, 0x1, R3 ;  /* 0x00000001051a7824 */ /* 0x000fe200078e0203 */
[----:B------:R-:W-:Y:S02]  /*147f0*/  UMOV UR4, 0xffffffff ;  /* 0xffffffff00047882 */ /* 0x000fe40000000000 */
[----:B------:R-:W-:Y:S02]  /*14800*/  IMAD.U32 R3, RZ, RZ, UR4 ;  /* 0x00000004ff037e24 */ /* 0x000fe4000f8e00ff */
[----:B------:R0:W-:Y:S01]  /*14810*/  STL [R1+0xa0], R26 ;  /* 0x0000a01a01007387 */ /* 0x0001e20000100800 */
[----:B------:R-:W-:Y:S01]  /*14820*/  ISETP.GE.U32.AND.EX P0, PT, R26, UR5, PT, P0 ;  /* 0x000000051a007c0c */ /* 0x000fe2000bf06100 */
[----:B------:R-:W-:-:S02]  /*14830*/  UMOV UR5, 0xffffffff ;  /* 0xffffffff00057882 */ /* 0x000fc40000000000 */
[----:B------:R0:W-:Y:S01]  /*14840*/  STL [R1+0xa4], R23 ;  /* 0x0000a41701007387 */ /* 0x0001e20000100800 */
[----:B------:R-:W-:-:S03]  /*14850*/  IMAD.U32 R18, RZ, RZ, UR5 ;  /* 0x00000005ff127e24 */ /* 0x000fc6000f8e00ff */
[----:B------:R0:W-:Y:S06]  /*14860*/  STL [R1+0x9c], R3 ;  /* 0x00009c0301007387 */ /* 0x0001ec0000100800 */
[----:B------:R-:W-:Y:S05]  /*14870*/  @P0 BRA `(.L_x_512) ;  /* 0x0000000400840947 */ /* 0x000fea0003800000 */
[----:B------:R-:W1:Y:S01]  /*14880*/  S2R R18, SR_CTAID.X ;  /* 0x0000000000127919 */ /* 0x000e620000002500 */
[----:B------:R-:W2:Y:S01]  /*14890*/  LDC.64 R10, c[0x0][0x628] ;  /* 0x00018a00ff0a7b82 */ /* 0x000ea20000000a00 */
[----:B------:R-:W-:Y:S01]  /*148a0*/  ULDC UR4, c[0x0][0x150] ;  /* 0x0000540000047ab9 */ /* 0x000fe20000000800 */
[----:B------:R-:W-:Y:S01]  /*148b0*/  IMAD.MOV.U32 R8, RZ, RZ, R23 ;  /* 0x000000ffff087224 */ /* 0x000fe200078e0017 */
[----:B------:R-:W0:Y:S01]  /*148c0*/  S2R R20, SR_CTAID.Y ;  /* 0x0000000000147919 */ /* 0x000e220000002600 */
[----:B------:R-:W-:-:S04]  /*148d0*/  IMAD.MOV.U32 R9, RZ, RZ, R26 ;  /* 0x000000ffff097224 */ /* 0x000fc800078e001a */
[----:B------:R-:W0:Y:S08]  /*148e0*/  LDC R21, c[0x0][0x144] ;  /* 0x00005100ff157b82 */ /* 0x000e300000000800 */
[----:B------:R-:W0:Y:S08]  /*148f0*/  LDC R12, c[0x0][0x630] ;  /* 0x00018c00ff0c7b82 */ /* 0x000e300000000800 */
[----:B------:R-:W0:Y:S01]  /*14900*/  LDC.64 R14, c[0x0][0x620] ;  /* 0x00018800ff0e7b82 */ /* 0x000e220000000a00 */
[----:B--2---:R-:W-:-:S04]  /*14910*/  ISETP.NE.U32.AND P0, PT, R10, RZ, PT ;  /* 0x000000ff0a00720c */ /* 0x004fc80003f05070 */
[----:B------:R-:W-:Y:S02]  /*14920*/  ISETP.NE.AND.EX P0, PT, R11, RZ, PT, P0 ;  /* 0x000000ff0b00720c */ /* 0x000fe40003f05300 */
[----:B-1----:R-:W-:-:S05]  /*14930*/  I2FP.F32.U32 R0, R18 ;  /* 0x0000001200007245 */ /* 0x002fca0000201000 */
[----:B------:R-:W-:-:S04]  /*14940*/  FMUL R0, R0, UR4 ;  /* 0x0000000400007c20 */ /* 0x000fc80008400000 */
[----:B------:R1:W2:Y:S02]  /*14950*/  F2I.U32.TRUNC.NTZ R19, R0 ;  /* 0x0000000000137305 */ /* 0x0002a4000020f000 */
[----:B------:R-:W-:Y:S05]  /*14960*/  @!P0 BRA `(.L_x_513) ;  /* 0x0000000000288947 */ /* 0x000fea0003800000 */
[----:B-1----:R-:W0:Y:S02]  /*14970*/  LDC R0, c[0x0][0x634] ;  /* 0x00018d00ff007b82 */ /* 0x002e240000000800 */
[----:B0-----:R-:W-:-:S05]  /*14980*/  IADD3 R3, P0, R23, R0, RZ ;  /* 0x0000000017037210 */ /* 0x001fca0007f1e0ff */
[----:B------:R-:W-:-:S04]  /*14990*/  IMAD.X R13, RZ, RZ, R26, P0 ;  /* 0x000000ffff0d7224 */ /* 0x000fc800000e061a */
[----:B------:R-:W-:-:S04]  /*149a0*/  IMAD.WIDE.U32 R4, R13, R10, RZ ;  /* 0x0000000a0d047225 */ /* 0x000fc800078e00ff */
[----:B---34-:R-:W-:-:S04]  /*149b0*/  IMAD.WIDE.U32 R6, P0, R3, R11, R4 ;  /* 0x0000000b03067225 */ /* 0x018fc80007800004 */
[----:B------:R-:W-:-:S04]  /*149c0*/  IMAD.WIDE.U32 R4, R3, R10, RZ ;  /* 0x0000000a03047225 */ /* 0x000fc800078e00ff */
[----:B------:R-:W-:Y:S01]  /*149d0*/  IMAD.X R9, RZ, RZ, RZ, P0 ;  /* 0x000000ffff097224 */ /* 0x000fe200000e06ff */
[----:B------:R-:W-:Y:S01]  /*149e0*/  IADD3 RZ, P0, R5, R6, RZ ;  /* 0x0000000605ff7210 */ /* 0x000fe20007f1e0ff */
[----:B------:R-:W-:-:S04]  /*149f0*/  IMAD.MOV.U32 R8, RZ, RZ, R7 ;  /* 0x000000ffff087224 */ /* 0x000fc800078e0007 */
[----:B------:R-:W-:-:S08]  /*14a00*/  IMAD.WIDE.U32.X R8, R13, R11, R8, P0 ;  /* 0x0000000b0d087225 */ /* 0x000fd000000e0408 */
.L_x_513:
[-CC-:B0-----:R-:W-:Y:S01]  /*14a10*/  SHF.R.U64 R28, R8, R12.reuse, R9.reuse ;  /* 0x0000000c081c7219 */ /* 0x181fe20000001209 */
[----:B------:R-:W0:Y:S01]  /*14a20*/  LDC.64 R24, c[0x0][0x640] ;  /* 0x00019000ff187b82 */ /* 0x000e220000000a00 */
[----:B-1----:R-:W-:Y:S01]  /*14a30*/  SHF.R.U32.HI R0, RZ, R12, R9 ;  /* 0x0000000cff007219 */ /* 0x002fe20000011609 */
[----:B------:R-:W-:Y:S01]  /*14a40*/  IMAD.MOV.U32 R4, RZ, RZ, R23 ;  /* 0x000000ffff047224 */ /* 0x000fe200078e0017 */
[----:B------:R-:W-:Y:S01]  /*14a50*/  IADD3 R3, P0, RZ, -R28, RZ ;  /* 0x8000001cff037210 */ /* 0x000fe20007f1e0ff */
[----:B--2---:R-:W-:Y:S01]  /*14a60*/  IMAD.MOV R19, RZ, RZ, -R19 ;  /* 0x000000ffff137224 */ /* 0x004fe200078e0a13 */
[----:B------:R-:W-:Y:S01]  /*14a70*/  ULDC UR4, c[0x0][0x154] ;  /* 0x0000550000047ab9 */ /* 0x000fe20000000800 */
[----:B---34-:R-:W-:Y:S02]  /*14a80*/  IMAD.MOV.U32 R7, RZ, RZ, 0x1 ;  /* 0x00000001ff077424 */ /* 0x018fe400078e00ff */
[----:B------:R-:W1:Y:S01]  /*14a90*/  LDC R6, c[0x0][0x618] ;  /* 0x00018600ff067b82 */ /* 0x000e620000000800 */
[----:B------:R-:W-:-:S02]  /*14aa0*/  IMAD.X R5, RZ, RZ, ~R0, P0 ;  /* 0x000000ffff057224 */ /* 0x000fc400000e0e00 */
[----:B------:R-:W-:Y:S02]  /*14ab0*/  IMAD R19, R21, R19, R18 ;  /* 0x0000001315137224 */ /* 0x000fe400078e0212 */
[-C--:B------:R-:W-:Y:S02]  /*14ac0*/  IMAD R0, R5, R14.reuse, RZ ;  /* 0x0000000e05007224 */ /* 0x080fe400078e02ff */
[----:B------:R-:W-:Y:S01]  /*14ad0*/  IMAD.MOV.U32 R5, RZ, RZ, R26 ;  /* 0x000000ffff057224 */ /* 0x000fe200078e001a */
[----:B------:R-:W2:Y:S01]  /*14ae0*/  LDC R8, c[0x0][0x608] ;  /* 0x00018200ff087b82 */ /* 0x000ea20000000800 */
[----:B------:R-:W-:-:S04]  /*14af0*/  IMAD.WIDE.U32 R4, R3, R14, R4 ;  /* 0x0000000e03047225 */ /* 0x000fc800078e0004 */
[----:B------:R-:W-:-:S03]  /*14b00*/  IMAD R3, R3, R15, R0 ;  /* 0x0000000f03037224 */ /* 0x000fc600078e0200 */
[----:B-----5:R-:W3:Y:S01]  /*14b10*/  LDC R22, c[0x0][0x658] ;  /* 0x00019600ff167b82 */ /* 0x020ee20000000800 */
[----:B------:R-:W-:Y:S01]  /*14b20*/  I2FP.F32.U32 R0, R20 ;  /* 0x0000001400007245 */ /* 0x000fe20000201000 */
[----:B------:R-:W-:Y:S01]  /*14b30*/  IMAD.IADD R3, R5, 0x1, R3 ;  /* 0x0000000105037824 */ /* 0x000fe200078e0203 */
[----:B0-----:R-:W-:Y:S01]  /*14b40*/  ISETP.NE.U32.AND P0, PT, R24, RZ, PT ;  /* 0x000000ff1800720c */ /* 0x001fe20003f05070 */
[----:B------:R-:W-:Y:S02]  /*14b50*/  IMAD.MOV.U32 R5, RZ, RZ, -0x1 ;  /* 0xffffffffff057424 */ /* 0x000fe400078e00ff */
[----:B------:R-:W-:Y:S02]  /*14b60*/  FMUL R0, R0, UR4 ;  /* 0x0000000400007c20 */ /* 0x000fe40008400000 */
[----:B------:R-:W0:Y:S01]  /*14b70*/  LDC R15, c[0x0][0x148] ;  /* 0x00005200ff0f7b82 */ /* 0x000e220000000800 */
[----:B-1----:R-:W-:Y:S01]  /*14b80*/  SHF.R.U64 R12, R4, R6, R3 ;  /* 0x00000006040c7219 */ /* 0x002fe20000001203 */
[----:B------:R1:W4:Y:S01]  /*14b90*/  F2I.U32.TRUNC.NTZ R13, R0 ;  /* 0x00000000000d7305 */ /* 0x000322000020f000 */
[----:B------:R-:W-:-:S02]  /*14ba0*/  ISETP.NE.AND.EX P0, PT, R25, RZ, PT, P0 ;  /* 0x000000ff1900720c */ /* 0x000fc40003f05300 */
[----:B------:R-:W-:-:S03]  /*14bb0*/  SHF.R.U32.HI R3, RZ, R6, R3 ;  /* 0x00000006ff037219 */ /* 0x000fc60000011603 */
[----:B------:R-:W0:Y:S01]  /*14bc0*/  LDC R18, c[0x0][0x600] ;  /* 0x00018000ff127b82 */ /* 0x000e220000000800 */
[-CC-:B--2---:R-:W-:Y:S02]  /*14bd0*/  SHF.R.U64 R10, R12, R8.reuse, R3.reuse ;  /* 0x000000080c0a7219 */ /* 0x184fe40000001203 */
[----:B------:R-:W-:-:S05]  /*14be0*/  SHF.R.U32.HI R3, RZ, R8, R3 ;  /* 0x00000008ff037219 */ /* 0x000fca0000011603 */
[----:B------:R-:W2:Y:S01]  /*14bf0*/  LDC R23, c[0x0][0x648] ;  /* 0x00019200ff177b82 */ /* 0x000ea20000000800 */
[-C--:B---3--:R-:W-:Y:S02]  /*14c00*/  SHF.L.U32 R4, R5, R22.reuse, RZ ;  /* 0x0000001605047219 */ /* 0x088fe400000006ff */
[-CC-:B------:R-:W-:Y:S02]  /*14c10*/  SHF.R.U64 R14, R10, R22.reuse, R3.reuse ;  /* 0x000000160a0e7219 */ /* 0x180fe40000001203 */
[----:B------:R-:W-:Y:S02]  /*14c20*/  SHF.R.U32.HI R5, RZ, R22, R3 ;  /* 0x00000016ff057219 */ /* 0x000fe40000011603 */
[----:B------:R-:W-:Y:S01]  /*14c30*/  LOP3.LUT R21, RZ, R4, RZ, 0x33, !PT ;  /* 0x00000004ff157212 */ /* 0x000fe200078e33ff */
[----:B------:R-:W3:Y:S01]  /*14c40*/  LDC R26, c[0x0][0x638] ;  /* 0x00018e00ff1a7b82 */ /* 0x000ee20000000800 */
[----:B------:R-:W-:Y:S01]  /*14c50*/  SHF.L.U32 R22, R7, R22, RZ ;  /* 0x0000001607167219 */ /* 0x000fe200000006ff */
[----:B------:R-:W-:-:S06]  /*14c60*/  IMAD.MOV.U32 R4, RZ, RZ, R14 ;  /* 0x000000ffff047224 */ /* 0x000fcc00078e000e */
[----:B------:R-:W0:Y:S01]  /*14c70*/  LDC R27, c[0x0][0x610] ;  /* 0x00018400ff1b7b82 */ /* 0x000e220000000800 */
[----:B-1--4-:R-:W-:Y:S05]  /*14c80*/  @!P0 BRA `(.L_x_514) ;  /* 0x0000000000288947 */ /* 0x012fea0003800000 */
        /* <DEDUP_REMOVED lines=10> */
.L_x_514:
[----:B------:R-:W1:Y:S01]  /*14d30*/  LDC R3, c[0x0][0x65c] ;  /* 0x00019700ff037b82 */ /* 0x000e620000000800 */
[----:B--2---:R-:W-:Y:S01]  /*14d40*/  SHF.R.U64 R0, R4, R23, R5 ;  /* 0x0000001704007219 */ /* 0x004fe20000001205 */
[----:B0-----:R-:W-:Y:S01]  /*14d50*/  VIADD R7, R18, 0xffffffff ;  /* 0xffffffff12077836 */ /* 0x001fe20000000000 */
[----:B------:R-:W-:Y:S01]  /*14d60*/  LOP3.LUT R5, R10, R21, RZ, 0xc0, !PT ;  /* 0x000000150a057212 */ /* 0x000fe200078ec0ff */
[----:B------:R-:W-:Y:S01]  /*14d70*/  IMAD.MOV R13, RZ, RZ, -R13 ;  /* 0x000000ffff0d7224 */ /* 0x000fe200078e0a0d */
[----:B------:R-:W-:Y:S02]  /*14d80*/  R2UR UR5, R28 ;  /* 0x000000001c0572ca */ /* 0x000fe400000e0000 */
[----:B------:R-:W-:Y:S02]  /*14d90*/  LOP3.LUT R12, R12, R7, RZ, 0xc0, !PT ;  /* 0x000000070c0c7212 */ /* 0x000fe400078ec0ff */
[----:B-1----:R-:W-:Y:S01]  /*14da0*/  ISETP.NE.AND P0, PT, R3, 0x1, PT ;  /* 0x000000010300780c */ /* 0x002fe20003f05270 */
[----:B------:R-:W-:-:S02]  /*14db0*/  IMAD.MOV R3, RZ, RZ, -R0 ;  /* 0x000000ffff037224 */ /* 0x000fc400078e0a00 */
[----:B------:R-:W-:Y:S02]  /*14dc0*/  IMAD R0, R22, R0, R5 ;  /* 0x0000000016007224 */ /* 0x000fe400078e0205 */
[----:B---3--:R-:W-:-:S04]  /*14dd0*/  IMAD R3, R3, R26, R14 ;  /* 0x0000001a03037224 */ /* 0x008fc800078e020e */
[----:B------:R-:W-:-:S04]  /*14de0*/  IMAD R3, R3, R18, R12 ;  /* 0x0000001203037224 */ /* 0x000fc800078e020c */
[----:B------:R-:W-:-:S04]  /*14df0*/  @P0 IMAD R19, R15, R13, R20 ;  /* 0x0000000d0f130224 */ /* 0x000fc800078e0214 */
[----:B------:R-:W-:-:S05]  /*14e00*/  IMAD R0, R0, R27, R19 ;  /* 0x0000001b00007224 */ /* 0x000fca00078e0213 */
[----:B------:R-:W-:Y:S02]  /*14e10*/  SEL R4, R3, R0, !P0 ;  /* 0x0000000003047207 */ /* 0x000fe40004000000 */
[----:B------:R-:W-:Y:S01]  /*14e20*/  SEL R0, R0, R3, !P0 ;  /* 0x0000000300007207 */ /* 0x000fe20004000000 */
[----:B------:R-:W-:Y:S01]  /*14e30*/  IMAD.U32 R3, RZ, RZ, UR5 ;  /* 0x00000005ff037e24 */ /* 0x000fe2000f8e00ff */
[----:B------:R-:W-:Y:S02]  /*14e40*/  R2UR UR4, R4 ;  /* 0x00000000040472ca */ /* 0x000fe400000e0000 */
[----:B------:R-:W-:Y:S01]  /*14e50*/  R2UR UR6, R0 ;  /* 0x00000000000672ca */ /* 0x000fe200000e0000 */
[----:B------:R-:W-:Y:S01]  /*14e60*/  IMAD.MOV.U32 R0, RZ, RZ, 0x1 ;  /* 0x00000001ff007424 */ /* 0x000fe200078e00ff */
[----:B------:R1:W-:Y:S09]  /*14e70*/  STL [R1+0x9c], R3 ;  /* 0x00009c0301007387 */ /* 0x0003f20000100800 */
[----:B------:R-:W-:-:S07]  /*14e80*/  IMAD.U32 R18, RZ, RZ, UR4 ;  /* 0x00000004ff127e24 */ /* 0x000fce000f8e00ff */
.L_x_512:
[----:B------:R-:W-:Y:S01]  /*14e90*/  LOP3.LUT P0, RZ, R0, 0xff, RZ, 0xc0, !PT ;  /* 0x000000ff00ff7812 */ /* 0x000fe2000780c0ff */
[----:B------:R-:W-:-:S12]  /*14ea0*/  IMAD.U32 R19, RZ, RZ, UR6 ;  /* 0x00000006ff137e24 */ /* 0x000fd8000f8e00ff */
[----:B------:R-:W-:Y:S05]  /*14eb0*/  @P0 BRA `(.L_x_515) ;  /* 0xfffffec400a00947 */ /* 0x000fea000383ffff */
[----:B------:R-:W-:Y:S05]  /*14ec0*/  EXIT ;  /* 0x000000000000794d */ /* 0x000fea0003800000 */
.L_x_8:
[----:B------:R-:W2:Y:S01]  /*14ed0*/  LDL R163, [R1+0xa4] ;  /* 0x0000a40001a37983 */ /* 0x000ea20000100800 */
[----:B------:R-:W-:-:S03]  /*14ee0*/  ULDC.64 UR4, c[0x0][0x650] ;  /* 0x0001940000047ab9 */ /* 0x000fc60000000a00 */
[----:B------:R-:W3:Y:S01]  /*14ef0*/  LDL R162, [R1+0xa0] ;  /* 0x0000a00001a27983 */ /* 0x000ee20000100800 */
[----:B------:R-:W-:Y:S01]  /*14f00*/  PRMT R6, RZ, 0x7610, R6 ;  /* 0x00007610ff067816 */ /* 0x000fe20000000006 */
[----:B------:R-:W-:Y:S02]  /*14f10*/  IMAD.MOV.U32 R5, RZ, RZ, -0x1 ;  /* 0xffffffffff057424 */ /* 0x000fe400078e00ff */
[----:B------:R-:W-:Y:S02]  /*14f20*/  IMAD.MOV.U32 R4, RZ, RZ, -0x1 ;  /* 0xffffffffff047424 */ /* 0x000fe400078e00ff */
[----:B------:R-:W-:Y:S01]  /*14f30*/  IMAD.MOV.U32 R9, RZ, RZ, -0x1 ;  /* 0xffffffffff097424 */ /* 0x000fe200078e00ff */
[----:B--2---:R-:W-:-:S04]  /*14f40*/  ISETP.GE.U32.AND P0, PT, R163, UR4, PT ;  /* 0x00000004a3007c0c */ /* 0x004fc8000bf06070 */
[----:B---3--:R-:W-:-:S13]  /*14f50*/  ISETP.GE.U32.AND.EX P0, PT, R162, UR5, PT, P0 ;  /* 0x00000005a2007c0c */ /* 0x008fda000bf06100 */
[----:B------:R-:W-:Y:S05]  /*14f60*/  @P0 BRA `(.L_x_516) ;  /* 0x0000000400340947 */ /* 0x000fea0003800000 */
[----:B------:R-:W1:Y:S01]  /*14f70*/  LDC.64 R14, c[0x0][0x628] ;  /* 0x00018a00ff0e7b82 */ /* 0x000e620000000a00 */
[----:B------:R-:W-:Y:S02]  /*14f80*/  IMAD.MOV.U32 R8, RZ, RZ, R163 ;  /* 0x000000ffff087224 */ /* 0x000fe400078e00a3 */
[----:B------:R-:W-:-:S05]  /*14f90*/  IMAD.MOV.U32 R9, RZ, RZ, R162 ;  /* 0x000000ffff097224 */ /* 0x000fca00078e00a2 */
[----:B------:R-:W2:Y:S08]  /*14fa0*/  LDC R10, c[0x0][0x630] ;  /* 0x00018c00ff0a7b82 */ /* 0x000eb00000000800 */
[----:B------:R-:W3:Y:S01]  /*14fb0*/  LDC.64 R16, c[0x0][0x620] ;  /* 0x00018800ff107b82 */ /* 0x000ee20000000a00 */
[----:B-1----:R-:W-:-:S04]  /*14fc0*/  ISETP.NE.U32.AND P0, PT, R14, RZ, PT ;  /* 0x000000ff0e00720c */ /* 0x002fc80003f05070 */
[----:B------:R-:W-:-:S13]  /*14fd0*/  ISETP.NE.AND.EX P0, PT, R15, RZ, PT, P0 ;  /* 0x000000ff0f00720c */ /* 0x000fda0003f05300 */
[----:B--23--:R-:W-:Y:S05]  /*14fe0*/  @!P0 BRA `(.L_x_517) ;  /* 0x0000000000288947 */ /* 0x00cfea0003800000 */
        /* <DEDUP_REMOVED lines=10> */
.L_x_517:
[----:B------:R-:W1:Y:S01]  /*15090*/  LDC.64 R20, c[0x0][0x640] ;  /* 0x00019000ff147b82 */ /* 0x000e620000000a00 */
[-CC-:B------:R-:W-:Y:S02]  /*150a0*/  SHF.R.U64 R14, R8, R10.reuse, R9.reuse ;  /* 0x0000000a080e7219 */ /* 0x180fe40000001209 */
[----:B------:R-:W-:Y:S02]  /*150b0*/  SHF.R.U32.HI R4, RZ, R10, R9 ;  /* 0x0000000aff047219 */ /* 0x000fe40000011609 */
[----:B------:R-:W-:-:S03]  /*150c0*/  IADD3 R7, P0, RZ, -R14, RZ ;  /* 0x8000000eff077210 */ /* 0x000fc60007f1e0ff */
[----:B------:R-:W2:Y:S02]  /*150d0*/  LDC R8, c[0x0][0x618] ;  /* 0x00018600ff087b82 */ /* 0x000ea40000000800 */
[----:B------:R-:W-:Y:S02]  /*150e0*/  IMAD.X R5, RZ, RZ, ~R4, P0 ;  /* 0x000000ffff057224 */ /* 0x000fe400000e0e04 */
[----:B------:R-:W-:Y:S02]  /*150f0*/  IMAD.MOV.U32 R4, RZ, RZ, R163 ;  /* 0x000000ffff047224 */ /* 0x000fe400078e00a3 */
[-C--:B------:R-:W-:Y:S02]  /*15100*/  IMAD R6, R5, R16.reuse, RZ ;  /* 0x0000001005067224 */ /* 0x080fe400078e02ff */
[----:B------:R-:W3:Y:S01]  /*15110*/  LDC R18, c[0x0][0x608] ;  /* 0x00018200ff127b82 */ /* 0x000ee20000000800 */
[----:B------:R-:W-:Y:S02]  /*15120*/  IMAD.MOV.U32 R5, RZ, RZ, R162 ;  /* 0x000000ffff057224 */ /* 0x000fe400078e00a2 */
[----:B------:R-:W-:-:S05]  /*15130*/  IMAD.WIDE.U32 R4, R7, R16, R4 ;  /* 0x0000001007047225 */ /* 0x000fca00078e0004 */
[----:B------:R-:W4:Y:S01]  /*15140*/  LDC R19, c[0x0][0x658] ;  /* 0x00019600ff137b82 */ /* 0x000f220000000800 */
[----:B------:R-:W-:Y:S01]  /*15150*/  IMAD R7, R7, R17, R6 ;  /* 0x0000001107077224 */ /* 0x000fe200078e0206 */
[----:B-1----:R-:W-:Y:S01]  /*15160*/  ISETP.NE.U32.AND P0, PT, R20, RZ, PT ;  /* 0x000000ff1400720c */ /* 0x002fe20003f05070 */
[----:B------:R-:W-:Y:S02]  /*15170*/  IMAD.MOV.U32 R6, RZ, RZ, -0x1 ;  /* 0xffffffffff067424 */ /* 0x000fe400078e00ff */
[----:B------:R-:W-:Y:S01]  /*15180*/  IMAD.IADD R5, R5, 0x1, R7 ;  /* 0x0000000105057824 */ /* 0x000fe200078e0207 */
[----:B------:R-:W-:Y:S02]  /*15190*/  ISETP.NE.AND.EX P0, PT, R21, RZ, PT, P0 ;  /* 0x000000ff1500720c */ /* 0x000fe40003f05300 */
[----:B------:R-:W1:Y:S02]  /*151a0*/  LDC R17, c[0x0][0x600] ;  /* 0x00018000ff117b82 */ /* 0x000e640000000800 */
[----:B--2---:R-:W-:-:S02]  /*151b0*/  SHF.R.U64 R10, R4, R8, R5 ;  /* 0x00000008040a7219 */ /* 0x004fc40000001205 */
[----:B------:R-:W-:-:S04]  /*151c0*/  SHF.R.U32.HI R5, RZ, R8, R5 ;  /* 0x00000008ff057219 */ /* 0x000fc80000011605 */
[----:B------:R-:W2:Y:S01]  /*151d0*/  LDC R22, c[0x0][0x648] ;  /* 0x00019200ff167b82 */ /* 0x000ea20000000800 */
[-CC-:B---3--:R-:W-:Y:S02]  /*151e0*/  SHF.R.U64 R15, R10, R18.reuse, R5.reuse ;  /* 0x000000120a0f7219 */ /* 0x188fe40000001205 */
[----:B------:R-:W-:Y:S01]  /*151f0*/  SHF.R.U32.HI R4, RZ, R18, R5 ;  /* 0x00000012ff047219 */ /* 0x000fe20000011605 */
[----:B------:R-:W-:-:S04]  /*15200*/  IMAD.MOV.U32 R18, RZ, RZ, 0x1 ;  /* 0x00000001ff127424 */ /* 0x000fc800078e00ff */
[----:B0-----:R-:W0:Y:S01]  /*15210*/  LDC R23, c[0x0][0x638] ;  /* 0x00018e00ff177b82 */ /* 0x001e220000000800 */
[-CC-:B----4-:R-:W-:Y:S02]  /*15220*/  SHF.R.U64 R16, R15, R19.reuse, R4.reuse ;  /* 0x000000130f107219 */ /* 0x190fe40000001204 */
[-C--:B------:R-:W-:Y:S02]  /*15230*/  SHF.L.U32 R6, R6, R19.reuse, RZ ;  /* 0x0000001306067219 */ /* 0x080fe400000006ff */
[----:B------:R-:W-:Y:S01]  /*15240*/  SHF.R.U32.HI R5, RZ, R19, R4 ;  /* 0x00000013ff057219 */ /* 0x000fe20000011604 */
[----:B------:R-:W-:Y:S01]  /*15250*/  IMAD.MOV.U32 R4, RZ, RZ, R16 ;  /* 0x000000ffff047224 */ /* 0x000fe200078e0010 */
[----:B------:R-:W-:Y:S01]  /*15260*/  LOP3.LUT R24, RZ, R6, RZ, 0x33, !PT ;  /* 0x00000006ff187212 */ /* 0x000fe200078e33ff */
[----:B------:R-:W3:Y:S01]  /*15270*/  LDC R25, c[0x0][0x610] ;  /* 0x00018400ff197b82 */ /* 0x000ee20000000800 */
[----:B------:R-:W-:Y:S05]  /*15280*/  @!P0 BRA `(.L_x_518) ;  /* 0x0000000000288947 */ /* 0x000fea0003800000 */
        /* <DEDUP_REMOVED lines=10> */
.L_x_518:
[----:B------:R-:W4:Y:S01]  /*15330*/  LDC R6, c[0x0][0x65c] ;  /* 0x00019700ff067b82 */ /* 0x000f220000000800 */
[----:B--2---:R-:W-:Y:S01]  /*15340*/  SHF.R.U64 R4, R4, R22, R5 ;  /* 0x0000001604047219 */ /* 0x004fe20000001205 */
[----:B-1----:R-:W-:Y:S01]  /*15350*/  VIADD R7, R17, 0xffffffff ;  /* 0xffffffff11077836 */ /* 0x002fe20000000000 */
[----:B------:R-:W-:Y:S01]  /*15360*/  SHF.L.U32 R18, R18, R19, RZ ;  /* 0x0000001312127219 */ /* 0x000fe200000006ff */
[----:B------:R-:W-:Y:S01]  /*15370*/  IMAD.MOV.U32 R9, RZ, RZ, R14 ;  /* 0x000000ffff097224 */ /* 0x000fe200078e000e */
[----:B------:R-:W-:Y:S01]  /*15380*/  LOP3.LUT R3, R15, R24, RZ, 0xc0, !PT ;  /* 0x000000180f037212 */ /* 0x000fe200078ec0ff */
[----:B------:R-:W-:Y:S01]  /*15390*/  IMAD.MOV R5, RZ, RZ, -R4 ;  /* 0x000000ffff057224 */ /* 0x000fe200078e0a04 */
[----:B------:R-:W-:-:S03]  /*153a0*/  LOP3.LUT R7, R10, R7, RZ, 0xc0, !PT ;  /* 0x000000070a077212 */ /* 0x000fc600078ec0ff */
[----:B------:R-:W-:Y:S01]  /*153b0*/  IMAD R3, R18, R4, R3 ;  /* 0x0000000412037224 */ /* 0x000fe200078e0203 */
[----:B----4-:R-:W-:Y:S01]  /*153c0*/  ISETP.NE.AND P0, PT, R6, 0x1, PT ;  /* 0x000000010600780c */ /* 0x010fe20003f05270 */
[----:B------:R-:W-:-:S12]  /*153d0*/  IMAD.MOV.U32 R6, RZ, RZ, 0x1 ;  /* 0x00000001ff067424 */ /* 0x000fd800078e00ff */
[----:B------:R-:W-:Y:S02]  /*153e0*/  @P0 IMAD R0, R11, R12, R2 ;  /* 0x0000000c0b000224 */ /* 0x000fe400078e0202 */
[----:B0-----:R-:W-:Y:S02]  /*153f0*/  IMAD R2, R5, R23, R16 ;  /* 0x0000001705027224 */ /* 0x001fe400078e0210 */
[----:B---3--:R-:W-:Y:S02]  /*15400*/  IMAD R0, R3, R25, R0 ;  /* 0x0000001903007224 */ /* 0x008fe400078e0200 */
[----:B------:R-:W-:-:S05]  /*15410*/  IMAD R5, R2, R17, R7 ;  /* 0x0000001102057224 */ /* 0x000fca00078e0207 */
[----:B------:R-:W-:Y:S02]  /*15420*/  SEL R4, R5, R0, !P0 ;  /* 0x0000000005047207 */ /* 0x000fe40004000000 */
[----:B------:R-:W-:-:S07]  /*15430*/  SEL R5, R0, R5, !P0 ;  /* 0x0000000500057207 */ /* 0x000fce0004000000 */
.L_x_516:
[----:B------:R-:W-:-:S08]  /*15440*/  NOP ;  /* 0x0000000000007918 */ /* 0x000fd00000000000 */
[----:B0-----:R-:W0:-:S00]  /*15450*/  USETMAXREG.DEALLOC.CTAPOOL 0x18 ;  /* 0x00000018000079c8 */ /* 0x001e0000080e0500 */
[----:B------:R-:W-:-:S13]  /*15460*/  ISETP.NE.AND P0, PT, RZ, UR8, PT ;  /* 0x00000008ff007c0c */ /* 0x000fda000bf05270 */
[----:B------:R-:W-:Y:S05]  /*15470*/  @P0 EXIT ;  /* 0x000000000000094d */ /* 0x000fea0003800000 */
[----:B0-----:R-:W-:Y:S01]  /*15480*/  LOP3.LUT P0, RZ, R6, 0xff, RZ, 0xc0, !PT ;  /* 0x000000ff06ff7812 */ /* 0x001fe2000780c0ff */
[----:B------:R-:W-:Y:S02]  /*15490*/  IMAD.MOV.U32 R6, RZ, RZ, 0x1 ;  /* 0x00000001ff067424 */ /* 0x000fe400078e00ff */
[----:B------:R-:W-:-:S10]  /*154a0*/  IMAD.MOV.U32 R0, RZ, RZ, RZ ;  /* 0x000000ffff007224 */ /* 0x000fd400078e00ff */
[----:B------:R-:W-:Y:S05]  /*154b0*/  @!P0 BRA `(.L_x_519) ;  /* 0x0000000c00708947 */ /* 0x000fea0003800000 */
[----:B------:R-:W2:Y:S01]  /*154c0*/  LDL R2, [R1+0x8c] ;  /* 0x00008c0001027983 */ /* 0x000ea20000100800 */
[----:B------:R-:W-:Y:S01]  /*154d0*/  ULDC UR4, c[0x0][0x28c] ;  /* 0x0000a30000047ab9 */ /* 0x000fe20000000800 */
[----:B------:R-:W-:Y:S01]  /*154e0*/  ULDC UR5, c[0x0][0x600] ;  /* 0x0001800000057ab9 */ /* 0x000fe20000000800 */
[----:B------:R-:W-:Y:S01]  /*154f0*/  ULDC UR7, c[0x0][0x658] ;  /* 0x0001960000077ab9 */ /* 0x000fe20000000800 */
[----:B------:R-:W0:Y:S01]  /*15500*/  S2R R13, SR_CgaCtaId ;  /* 0x00000000000d7919 */ /* 0x000e220000008800 */
[----:B------:R-:W-:Y:S01]  /*15510*/  UMOV UR10, 0x1 ;  /* 0x00000001000a7882 */ /* 0x000fe20000000000 */
[----:B------:R-:W-:Y:S01]  /*15520*/  UMOV UR8, 0xffffffff ;  /* 0xffffffff00087882 */ /* 0x000fe20000000000 */
[----:B------:R-:W-:Y:S01]  /*15530*/  ULDC UR6, c[0x0][0xc] ;  /* 0x0000030000067ab9 */ /* 0x000fe20000000800 */
[----:B------:R-:W-:Y:S01]  /*15540*/  USHF.L.U32 UR11, UR8, UR7, URZ ;  /* 0x00000007080b7299 */ /* 0x000fe2000800063f */
[----:B------:R-:W-:Y:S01]  /*15550*/  BSSY B0, `(.L_x_519) ;  /* 0x00000d2000007945 */ /* 0x000fe20003800000 */
[----:B------:R-:W-:Y:S01]  /*15560*/  IMAD.MOV.U32 R8, RZ, RZ, 0x1 ;  /* 0x00000001ff087424 */ /* 0x000fe200078e00ff */
[----:B------:R-:W-:Y:S01]  /*15570*/  ULDC.64 UR24, c[0x0][0x198] ;  /* 0x0000660000187ab9 */ /* 0x000fe20000000a00 */
[----:B------:R-:W-:Y:S01]  /*15580*/  IMAD.MOV.U32 R6, RZ, RZ, 0x1 ;  /* 0x00000001ff067424 */ /* 0x000fe200078e00ff */
[----:B------:R-:W-:Y:S01]  /*15590*/  ULOP3.LUT UR19, URZ, UR11, URZ, 0x33, !UPT ;  /* 0x0000000b3f137292 */ /* 0x000fe2000f8e333f */
[----:B------:R-:W-:Y:S01]  /*155a0*/  IMAD.MOV.U32 R0, RZ, RZ, RZ ;  /* 0x000000ffff007224 */ /* 0x000fe200078e00ff */
[----:B0-----:R-:W-:-:S02]  /*155b0*/  LOP3.LUT R13, R13, 0x1, RZ, 0xc0, !PT ;  /* 0x000000010d0d7812 */ /* 0x001fc400078ec0ff */
[----:B--2---:R-:W-:-:S13]  /*155c0*/  R2UR UR9, R2 ;  /* 0x00000000020972ca */ /* 0x004fda00000e0000 */
[----:B------:R-:W-:Y:S02]  /*155d0*/  ULOP3.LUT UR21, UR9, 0x2, URZ, 0xfc, !UPT ;  /* 0x0000000209157892 */ /* 0x000fe4000f8efc3f */
[----:B------:R-:W-:Y:S02]  /*155e0*/  UIADD3 UR9, UR4, 0xf, URZ ;  /* 0x0000000f04097890 */ /* 0x000fe4000fffe03f */
[----:B------:R-:W-:Y:S02]  /*155f0*/  UIADD3 UR4, UR5, -0x1, URZ ;  /* 0xffffffff05047890 */ /* 0x000fe4000fffe03f */
[----:B------:R-:W-:Y:S02]  /*15600*/  USHF.L.U32 UR5, UR10, UR7, URZ ;  /* 0x000000070a057299 */ /* 0x000fe4000800063f */
[----:B------:R-:W-:Y:S01]  /*15610*/  USHF.R.S32.HI UR10, URZ, 0x1f, UR9 ;  /* 0x0000001f3f0a7899 */ /* 0x000fe20008011409 */
[----:B------:R-:W-:Y:S01]  /*15620*/  ULDC UR7, c[0x0][0x10] ;  /* 0x0000040000077ab9 */ /* 0x000fe20000000800 */
[----:B------:R-:W-:Y:S01]  /*15630*/  ULDC UR8, c[0x0][0x14] ;  /* 0x0000050000087ab9 */ /* 0x000fe20000000800 */
[----:B------:R-:W-:-:S02]  /*15640*/  UIMAD.WIDE.U32 UR6, UR6, UR7, URZ ;  /* 0x00000007060672a5 */ /* 0x000fc4000f8e003f */
[----:B------:R-:W-:Y:S02]  /*15650*/  ULEA.HI UR10, UR10, UR9, URZ, 0x4 ;  /* 0x000000090a0a7291 */ /* 0x000fe4000f8f203f */
[----:B------:R-:W-:Y:S02]  /*15660*/  UIMAD.WIDE.U32 UR22, UR6, UR8, URZ ;  /* 0x00000008061672a5 */ /* 0x000fe4000f8e003f */
[----:B------:R-:W-:Y:S02]  /*15670*/  UIMAD UR13, UR7, UR8, URZ ;  /* 0x00000008070d72a4 */ /* 0x000fe4000f8e023f */
[----:B------:R-:W-:Y:S02]  /*15680*/  USHF.R.S32.HI UR18, URZ, 0x4, UR10 ;  /* 0x000000043f127899 */ /* 0x000fe4000801140a */
[----:B------:R-:W-:Y:S02]  /*15690*/  UIADD3 UR13, UR23, UR13, URZ ;  /* 0x0000000d170d7290 */ /* 0x000fe4000fffe03f */
[----:B------:R-:W-:-:S12]  /*156a0*/  UIADD3 UR26, UR18, 0x1, URZ ;  /* 0x00000001121a7890 */ /* 0x000fd8000fffe03f */
.L_x_530:
[----:B------:R-:W-:-:S03]  /*156b0*/  UMOV UR6, 0xffffffff ;  /* 0xffffffff00067882 */ /* 0x000fc60000000000 */
[----:B------:R-:W-:Y:S05]  /*156c0*/  BRA.DIV UR6, `(.L_x_520) ;  /* 0x00000016064c7947 */ /* 0x000fea000b800000 */
[----:B------:R-:W-:-:S13]  /*156d0*/  ELECT P6, URZ, PT ;  /* 0x00000000003f782f */ /* 0x000fda00038c0000 */
.L_x_551:
[----:B------:R-:W0:Y:S01]  /*156e0*/  LDC R2, c[0x0][0x28c] ;  /* 0x0000a300ff027b82 */ /* 0x000e220000000800 */
[----:B------:R-:W-:Y:S01]  /*156f0*/  BSSY B1, `(.L_x_521) ;  /* 0x000003c000017945 */ /* 0x000fe20003800000 */
[----:B0-----:R-:W-:-:S13]  /*15700*/  ISETP.LT.OR P6, PT, R2, 0x1, !P6 ;  /* 0x000000010200780c */ /* 0x001fda00077c1670 */
[----:B------:R-:W-:Y:S05]  /*15710*/  @P6 BRA `(.L_x_522) ;  /* 0x0000000000e46947 */ /* 0x000fea0003800000 */
[----:B------:R-:W-:Y:S02]  /*15720*/  IMAD R2, R4, 0x2, R13 ;  /* 0x0000000204027824 */ /* 0x000fe400078e020d */
[----:B------:R-:W-:Y:S02]  /*15730*/  IMAD.SHL.U32 R5, R5, 0x100, RZ ;  /* 0x0000010005057824 */ /* 0x000fe400078e00ff */
[----:B------:R-:W-:Y:S02]  /*15740*/  IMAD R2, R2, 0x78, RZ ;  /* 0x0000007802027824 */ /* 0x000fe400078e02ff */
[----:B------:R-:W-:Y:S02]  /*15750*/  IMAD.MOV.U32 R14, RZ, RZ, RZ ;  /* 0x000000ffff0e7224 */ /* 0x000fe400078e00ff */
[----:B------:R-:W-:Y:S02]  /*15760*/  IMAD.U32 R11, RZ, RZ, UR26 ;  /* 0x0000001aff0b7e24 */ /* 0x000fe4000f8e00ff */
[----:B------:R-:W-:-:S02]  /*15770*/  IMAD.MOV.U32 R3, RZ, RZ, R6 ;  /* 0x000000ffff037224 */ /* 0x000fc400078e0006 */
[----:B------:R-:W-:-:S07]  /*15780*/  IMAD.MOV.U32 R10, RZ, RZ, R0 ;  /* 0x000000ffff0a7224 */ /* 0x000fce00078e0000 */
.L_x_525:
[----:B------:R-:W0:Y:S01]  /*15790*/  S2R R4, SR_CgaCtaId ;  /* 0x0000000000047919 */ /* 0x000e220000008800 */
[----:B------:R-:W-:Y:S02]  /*157a0*/  MOV R7, 0x400 ;  /* 0x0000040000077802 */ /* 0x000fe40000000f00 */
[----:B------:R-:W-:Y:S01]  /*157b0*/  SHF.L.U32 R15, R3, 0x1f, RZ ;  /* 0x0000001f030f7819 */ /* 0x000fe200000006ff */
[----:B------:R-:W1:Y:S01]  /*157c0*/  S2R R12, SR_TID.X ;  /* 0x00000000000c7919 */ /* 0x000e620000002100 */
[----:B0-----:R-:W-:Y:S02]  /*157d0*/  LEA R7, R4, R7, 0x18 ;  /* 0x0000000704077211 */ /* 0x001fe400078ec0ff */
[----:B-1----:R-:W-:-:S03]  /*157e0*/  LOP3.LUT P1, RZ, R12, 0x7f, RZ, 0xc0, !PT ;  /* 0x0000007f0cff7812 */ /* 0x002fc6000782c0ff */
[----:B------:R-:W-:-:S04]  /*157f0*/  IMAD R4, R10, 0x8, R7 ;  /* 0x000000080a047824 */ /* 0x000fc800078e0207 */
[----:B------:R-:W0:Y:S06]  /*15800*/  SYNCS.PHASECHK.TRANS64.TRYWAIT P0, [R4+URZ+0x70], R15 ;  /* 0x0000700f040075a7 */ /* 0x000e2c000800017f */
[----:B------:R-:W1:Y:S01]  /*15810*/  @!P1 LDC R17, c[0x0][0x500] ;  /* 0x00014000ff119b82 */ /* 0x000e620000000800 */
[----:B0-----:R-:W-:Y:S05]  /*15820*/  @!P0 BRA `(.L_x_523) ;  /* 0x0000001400148947 */ /* 0x001fea0003800000 */
.L_x_552:
[----:B------:R-:W-:Y:S01]  /*15830*/  UPRMT UR6, UR21, 0x9910, URZ ;  /* 0x0000991015067896 */ /* 0x000fe2000800003f */
[----:B-1----:R1:W-:Y:S03]  /*15840*/  @!P1 SYNCS.ARRIVE.TRANS64 RZ, [R4+URZ], R17 ;  /* 0x0000001104ff99a7 */ /* 0x0023e6000800003f */
[----:B------:R-:W-:-:S06]  /*15850*/  UISETP.NE.AND UP0, UPT, UR6, 0x2, UPT ;  /* 0x000000020600788c */ /* 0x000fcc000bf05270 */
[----:B------:R-:W-:-:S13]  /*15860*/  PLOP3.LUT P0, PT, PT, PT, UP0, 0x80, 0x0 ;  /* 0x000000000000781c */ /* 0x000fda0003f0f008 */
[----:B-1----:R-:W-:Y:S05]  /*15870*/  @P0 BRA `(.L_x_524) ;  /* 0x0000000000040947 */ /* 0x002fea0003800000 */
[----:B------:R-:W-:Y:S01]  /*15880*/  BPT.TRAP 0x1 ;  /* 0x000000040000795c */ /* 0x000fe20000300000 */
.L_x_524:
[----:B------:R-:W-:Y:S01]  /*15890*/  IMAD R12, R10, 0x2, R13 ;  /* 0x000000020a0c7824 */ /* 0x000fe200078e020d */
[----:B------:R-:W-:Y:S01]  /*158a0*/  R2UR UR9, R4 ;  /* 0x00000000040972ca */ /* 0x000fe200000e0000 */
[--C-:B0-----:R-:W-:Y:S01]  /*158b0*/  IMAD R15, R10, 0x2000, R7.reuse ;  /* 0x000020000a0f7824 */ /* 0x101fe200078e0207 */
[----:B------:R-:W-:Y:S01]  /*158c0*/  UIADD3 UR6, UP0, UR24, 0xf0, URZ ;  /* 0x000000f018067890 */ /* 0x000fe2000ff1e03f */
[----:B------:R-:W-:Y:S01]  /*158d0*/  IMAD R12, R12, 0x780, RZ ;  /* 0x000007800c0c7824 */ /* 0x000fe200078e02ff */
[----:B------:R-:W-:Y:S01]  /*158e0*/  R2UR UR11, R5 ;  /* 0x00000000050b72ca */ /* 0x000fe200000e0000 */
[----:B------:R-:W-:Y:S01]  /*158f0*/  VIADD R11, R11, 0xffffffff ;  /* 0xffffffff0b0b7836 */ /* 0x000fe20000000000 */
[----:B------:R-:W-:Y:S01]  /*15900*/  R2UR UR7, R15 ;  /* 0x000000000f0772ca */ /* 0x000fe200000e0000 */
[----:B------:R-:W-:Y:S01]  /*15910*/  IMAD R12, R12, 0x2, R7 ;  /* 0x000000020c0c7824 */ /* 0x000fe200078e0207 */
[----:B------:R-:W-:Y:S01]  /*15920*/  R2UR UR10, R14 ;  /* 0x000000000e0a72ca */ /* 0x000fe200000e0000 */
[----:B------:R-:W-:Y:S01]  /*15930*/  UIADD3 UR28, UP1, UR24, 0x1f0, URZ ;  /* 0x000001f0181c7890 */ /* 0x000fe2000ff3e03f */
[----:B------:R-:W-:Y:S01]  /*15940*/  R2UR UR12, R9 ;  /* 0x00000000090c72ca */ /* 0x000fe200000e0000 */
[----:B------:R-:W-:Y:S01]  /*15950*/  VIADD R10, R10, 0x1 ;  /* 0x000000010a0a7836 */ /* 0x000fe20000000000 */
[----:B------:R-:W-:Y:S01]  /*15960*/  R2UR UR8, R12 ;  /* 0x000000000c0872ca */ /* 0x000fe200000e0000 */
[----:B------:R-:W-:Y:S01]  /*15970*/  UIADD3.X UR29, URZ, UR25, URZ, UP1, !UPT ;  /* 0x000000193f1d7290 */ /* 0x000fe20008ffe43f */
[----:B------:R-:W-:Y:S01]  /*15980*/  R2UR UR20, R2 ;  /* 0x00000000021472ca */ /* 0x000fe200000e0000 */
[----:B------:R-:W-:Y:S01]  /*15990*/  UMOV UR14, 0x0 ;  /* 0x00000000000e7882 */ /* 0x000fe20000000000 */
[----:B------:R-:W-:Y:S01]  /*159a0*/  ISETP.GT.AND P1, PT, R11, 0x1, PT ;  /* 0x000000010b00780c */ /* 0x000fe20003f24270 */
[----:B------:R-:W-:Y:S01]  /*159b0*/  UMOV UR15, 0x10000000 ;  /* 0x10000000000f7882 */ /* 0x000fe20000000000 */
[----:B------:R-:W-:Y:S01]  /*159c0*/  ISETP.NE.AND P0, PT, R10, 0xe, PT ;  /* 0x0000000e0a00780c */ /* 0x000fe20003f05270 */
[----:B------:R-:W-:Y:S01]  /*159d0*/  UIADD3 UR16, UR7, 0x200, URZ ;  /* 0x0000020007107890 */ /* 0x000fe2000fffe03f */
[----:B------:R-:W-:Y:S01]  /*159e0*/  VIADD R14, R14, 0x10 ;  /* 0x000000100e0e7836 */ /* 0x000fe20000000000 */
[----:B------:R-:W-:Y:S01]  /*159f0*/  UIADD3.X UR7, URZ, UR25, URZ, UP0, !UPT ;  /* 0x000000193f077290 */ /* 0x000fe200087fe43f */
[----:B------:R-:W-:Y:S01]  /*15a00*/  SEL R4, RZ, 0x1, P0 ;  /* 0x00000001ff047807 */ /* 0x000fe20000000000 */
[----:B------:R-:W-:Y:S01]  /*15a10*/  UMOV UR27, 0x30000 ;  /* 0x00030000001b7882 */ /* 0x000fe20000000000 */
[----:B------:R-:W-:Y:S01]  /*15a20*/  SEL R10, R10, RZ, P0 ;  /* 0x000000ff0a0a7207 */ /* 0x000fe20000000000 */
[----:B------:R-:W-:Y:S01]  /*15a30*/  UIADD3 UR17, UR8, 0x1c200, URZ ;  /* 0x0001c20008117890 */ /* 0x000fe2000fffe03f */
[----:B------:R-:W-:-:S02]  /*15a40*/  LOP3.LUT R3, R3, R4, RZ, 0x3c, !PT ;  /* 0x0000000403037212 */ /* 0x000fc400078e3cff */
[----:B------:R-:W-:Y:S02]  /*15a50*/  UMOV UR8, UR16 ;  /* 0x0000001000087c82 */ /* 0x000fe40008000000 */
[----:B------:R0:W-:Y:S02]  /*15a60*/  UTMALDG.3D [UR8], [UR6], desc[UR14] ;  /* 0x00000e08060075b4 */ /* 0x0001e40008011000 */
[----:B0-----:R-:W-:Y:S01]  /*15a70*/  UMOV UR8, UR17 ;  /* 0x0000001100087c82 */ /* 0x001fe20008000000 */
[----:B------:R-:W-:Y:S02]  /*15a80*/  UMOV UR11, UR20 ;  /* 0x00000014000b7c82 */ /* 0x000fe40008000000 */
[----:B------:R0:W-:Y:S02]  /*15a90*/  UTMALDG.3D.MULTICAST [UR8], [UR28], UR27, desc[UR14] ;  /* 0x00000e081c0073b4 */ /* 0x0001e4000801181b */
[----:B0-----:R-:W-:Y:S05]  /*15aa0*/  @P1 BRA `(.L_x_525) ;  /* 0xfffffffc00381947 */ /* 0x001fea000383ffff */
.L_x_522:
[----:B------:R-:W-:Y:S05]  /*15ab0*/  BSYNC B1 ;  /* 0x0000000000017941 */ /* 0x000fea0003800000 */
.L_x_521:
[----:B------:R-:W2:Y:S01]  /*15ac0*/  LDL.LU R15, [R1+0xa0] ;  /* 0x0000a000010f7983 */ /* 0x000ea20000300800 */
[----:B------:R-:W-:Y:S01]  /*15ad0*/  LOP3.LUT P0, RZ, R8, 0xff, RZ, 0xc0, !PT ;  /* 0x000000ff08ff7812 */ /* 0x000fe2000780c0ff */
[----:B------:R-:W-:Y:S01]  /*15ae0*/  VIADD R0, R0, UR18 ;  /* 0x0000001200007c36 */ /* 0x000fe20008000000 */
[----:B------:R-:W-:Y:S01]  /*15af0*/  ULDC.64 UR6, c[0x0][0x650] ;  /* 0x0001940000067ab9 */ /* 0x000fe20000000a00 */
[----:B------:R-:W3:Y:S01]  /*15b00*/  LDL.LU R12, [R1+0xa4] ;  /* 0x0000a400010c7983 */ /* 0x000ee20000300800 */
[----:B------:R-:W-:Y:S01]  /*15b10*/  UISETP.GE.U32.AND UP0, UPT, UR18, 0xe, UPT ;  /* 0x0000000e1200788c */ /* 0x000fe2000bf06070 */
[----:B------:R-:W-:Y:S01]  /*15b20*/  BSSY B1, `(.L_x_526) ;  /* 0x0000072000017945 */ /* 0x000fe20003800000 */
[----:B------:R-:W-:Y:S01]  /*15b30*/  IMAD.MOV.U32 R4, RZ, RZ, -0x1 ;  /* 0xffffffffff047424 */ /* 0x000fe200078e00ff */
[----:B------:R-:W-:Y:S01]  /*15b40*/  PRMT R8, RZ, 0x7610, R8 ;  /* 0x00007610ff087816 */ /* 0x000fe20000000008 */
[----:B------:R-:W-:Y:S02]  /*15b50*/  IMAD.MOV.U32 R9, RZ, RZ, -0x1 ;  /* 0xffffffffff097424 */ /* 0x000fe400078e00ff */
[----:B------:R-:W-:-:S03]  /*15b60*/  PLOP3.LUT P1, PT, PT, PT, UP0, 0x80, 0x0 ;  /* 0x000000000000781c */ /* 0x000fc60003f2f008 */
[----:B------:R-:W0:Y:S01]  /*15b70*/  @P0 S2R R3, SR_CgaCtaId ;  /* 0x0000000000030919 */ /* 0x000e220000008800 */
[----:B------:R-:W-:-:S04]  /*15b80*/  @P0 MOV R2, 0x400 ;  /* 0x0000040000020802 */ /* 0x000fc80000000f00 */
[----:B0-----:R-:W-:Y:S01]  /*15b90*/  @P0 LEA R2, R3, R2, 0x18 ;  /* 0x0000000203020211 */ /* 0x001fe200078ec0ff */
[----:B------:R-:W-:-:S03]  /*15ba0*/  IMAD.U32 R3, RZ, RZ, UR18 ;  /* 0x00000012ff037e24 */ /* 0x000fc6000f8e00ff */
[----:B------:R0:W-:Y:S01]  /*15bb0*/  @P0 SYNCS.ARRIVE.TRANS64.A1T0 RZ, [R2+URZ+0xf8], RZ ;  /* 0x0000f8ff02ff09a7 */ /* 0x0001e2000810003f */
[----:B------:R-:W-:-:S04]  /*15bc0*/  ISETP.GT.U32.AND P0, PT, R0, 0xd, PT ;  /* 0x0000000d0000780c */ /* 0x000fc80003f04070 */
[----:B------:R-:W-:Y:S02]  /*15bd0*/  ISETP.LT.U32.AND P0, PT, R3, 0xe, P0 ;  /* 0x0000000e0300780c */ /* 0x000fe40000701070 */
[----:B0-----:R-:W-:-:S05]  /*15be0*/  SHF.R.U32.HI R2, RZ, 0x1, R0 ;  /* 0x00000001ff027819 */ /* 0x001fca0000011600 */
[----:B------:R-:W-:-:S05]  /*15bf0*/  IMAD.WIDE.U32 R2, R2, -0x6db6db6d, RZ ;  /* 0x9249249302027825 */ /* 0x000fca00078e00ff */
[----:B------:R-:W-:Y:S02]  /*15c00*/  SHF.R.U32.HI R5, RZ, 0x2, R3 ;  /* 0x00000002ff057819 */ /* 0x000fe40000011603 */
[----:B------:R-:W-:Y:S02]  /*15c10*/  SEL R3, RZ, 0x1, !P0 ;  /* 0x00000001ff037807 */ /* 0x000fe40004000000 */
[----:B------:R-:W-:Y:S01]  /*15c20*/  PRMT R2, RZ, 0x7610, R2 ;  /* 0x00007610ff027816 */ /* 0x000fe20000000002 */
[----:B------:R-:W-:Y:S01]  /*15c30*/  IMAD R0, R5, -0xe, R0 ;  /* 0xfffffff205007824 */ /* 0x000fe200078e0200 */
[----:B------:R-:W-:-:S04]  /*15c40*/  LOP3.LUT R6, R6, R3, RZ, 0x3c, !PT ;  /* 0x0000000306067212 */ /* 0x000fc800078e3cff */
[----:B------:R-:W-:Y:S01]  /*15c50*/  @P1 LOP3.LUT R6, R6, 0x1, R5, 0x78, !PT ;  /* 0x0000000106061812 */ /* 0x000fe200078e7805 */
[----:B------:R-:W-:Y:S01]  /*15c60*/  IMAD.MOV.U32 R5, RZ, RZ, -0x1 ;  /* 0xffffffffff057424 */ /* 0x000fe200078e00ff */
[----:B---3--:R-:W-:-:S04]  /*15c70*/  IADD3 R12, P0, R12, UR22, RZ ;  /* 0x000000160c0c7c10 */ /* 0x008fc8000ff1e0ff */
[----:B--2---:R-:W-:Y:S01]  /*15c80*/  IADD3.X R15, R15, UR13, RZ, P0, !PT ;  /* 0x0000000d0f0f7c10 */ /* 0x004fe200087fe4ff */
[----:B------:R0:W-:Y:S01]  /*15c90*/  STL [R1+0xa4], R12 ;  /* 0x0000a40c01007387 */ /* 0x0001e20000100800 */
[----:B------:R-:W-:-:S03]  /*15ca0*/  ISETP.GE.U32.AND P0, PT, R12, UR6, PT ;  /* 0x000000060c007c0c */ /* 0x000fc6000bf06070 */
[----:B------:R0:W-:Y:S01]  /*15cb0*/  STL [R1+0xa0], R15 ;  /* 0x0000a00f01007387 */ /* 0x0001e20000100800 */
[----:B------:R-:W-:-:S13]  /*15cc0*/  ISETP.GE.U32.AND.EX P0, PT, R15, UR7, PT, P0 ;  /* 0x000000070f007c0c */ /* 0x000fda000bf06100 */
[----:B0-----:R-:W-:Y:S05]  /*15cd0*/  @P0 BRA `(.L_x_527) ;  /* 0x0000000400580947 */ /* 0x001fea0003800000 */
[----:B------:R-:W0:Y:S01]  /*15ce0*/  S2R R7, SR_CTAID.X ;  /* 0x0000000000077919 */ /* 0x000e220000002500 */
[----:B------:R-:W1:Y:S01]  /*15cf0*/  LDC R16, c[0x0][0x65c] ;  /* 0x00019700ff107b82 */ /* 0x000e620000000800 */
[----:B------:R-:W-:Y:S01]  /*15d00*/  ULDC UR6, c[0x0][0x150] ;  /* 0x0000540000067ab9 */ /* 0x000fe20000000800 */
[----:B------:R-:W-:Y:S01]  /*15d10*/  ULDC UR9, c[0x0][0x630] ;  /* 0x00018c0000097ab9 */ /* 0x000fe20000000800 */
[----:B------:R-:W2:Y:S05]  /*15d20*/  S2R R2, SR_CTAID.Y ;  /* 0x0000000000027919 */ /* 0x000eaa0000002600 */
[----:B------:R-:W3:Y:S08]  /*15d30*/  LDC R4, c[0x0][0x144] ;  /* 0x00005100ff047b82 */ /* 0x000ef00000000800 */
[----:B------:R-:W4:Y:S01]  /*15d40*/  LDC R11, c[0x0][0x148] ;  /* 0x00005200ff0b7b82 */ /* 0x000f220000000800 */
[----:B-1----:R-:W-:-:S02]  /*15d50*/  ISETP.NE.AND P2, PT, R16, 0x1, PT ;  /* 0x000000011000780c */ /* 0x002fc40003f45270 */
[----:B0-----:R-:W-:Y:S02]  /*15d60*/  I2FP.F32.U32 R3, R7 ;  /* 0x0000000700037245 */ /* 0x001fe40000201000 */
[----:B--2---:R-:W-:-:S03]  /*15d70*/  I2FP.F32.U32 R5, R2 ;  /* 0x0000000200057245 */ /* 0x004fc60000201000 */
[----:B------:R-:W-:Y:S01]  /*15d80*/  FMUL R3, R3, UR6 ;  /* 0x0000000603037c20 */ /* 0x000fe20008400000 */
[----:B------:R-:W-:Y:S02]  /*15d90*/  ULDC UR6, c[0x0][0x154] ;  /* 0x0000550000067ab9 */ /* 0x000fe40000000800 */
[----:B------:R-:W-:Y:S01]  /*15da0*/  FMUL R9, R5, UR6 ;  /* 0x0000000605097c20 */ /* 0x000fe20008400000 */
[----:B------:R-:W-:Y:S02]  /*15db0*/  ULDC.64 UR6, c[0x0][0x628] ;  /* 0x00018a0000067ab9 */ /* 0x000fe40000000a00 */
[----:B------:R-:W0:Y:S01]  /*15dc0*/  F2I.U32.TRUNC.NTZ R3, R3 ;  /* 0x0000000300037305 */ /* 0x000e22000020f000 */
[----:B------:R-:W-:-:S04]  /*15dd0*/  ISETP.NE.U32.AND P0, PT, RZ, UR6, PT ;  /* 0x00000006ff007c0c */ /* 0x000fc8000bf05070 */
[----:B------:R-:W-:-:S03]  /*15de0*/  ISETP.NE.AND.EX P0, PT, RZ, UR7, PT, P0 ;  /* 0x00000007ff007c0c */ /* 0x000fc6000bf05300 */
[----:B------:R-:W1:Y:S01]  /*15df0*/  F2I.U32.TRUNC.NTZ R9, R9 ;  /* 0x0000000900097305 */ /* 0x000e62000020f000 */
[----:B0-----:R-:W-:Y:S02]  /*15e00*/  IMAD.MOV R5, RZ, RZ, -R3 ;  /* 0x000000ffff057224 */ /* 0x001fe400078e0a03 */
[----:B------:R-:W-:Y:S02]  /*15e10*/  IMAD.MOV.U32 R3, RZ, RZ, R15 ;  /* 0x000000ffff037224 */ /* 0x000fe400078e000f */
[----:B---3--:R-:W-:Y:S02]  /*15e20*/  IMAD R7, R4, R5, R7 ;  /* 0x0000000504077224 */ /* 0x008fe400078e0207 */
[----:B-1----:R-:W-:-:S04]  /*15e30*/  IMAD.MOV R4, RZ, RZ, -R9 ;  /* 0x000000ffff047224 */ /* 0x002fc800078e0a09 */
[----:B----4-:R-:W-:Y:S02]  /*15e40*/  @P2 IMAD R7, R11, R4, R2 ;  /* 0x000000040b072224 */ /* 0x010fe400078e0202 */
[----:B------:R-:W-:Y:S01]  /*15e50*/  IMAD.MOV.U32 R2, RZ, RZ, R12 ;  /* 0x000000ffff027224 */ /* 0x000fe200078e000c */
[----:B------:R-:W-:Y:S06]  /*15e60*/  @!P0 BRA `(.L_x_528) ;  /* 0x0000000000288947 */ /* 0x000fec0003800000 */
[----:B------:R-:W-:Y:S02]  /*15e70*/  ULDC UR8, c[0x0][0x634] ;  /* 0x00018d0000087ab9 */ /* 0x000fe40000000800 */
[----:B------:R-:W-:-:S05]  /*15e80*/  IADD3 R3, P0, R12, UR8, RZ ;  /* 0x000000080c037c10 */ /* 0x000fca000ff1e0ff */
[----:B------:R-:W-:-:S04]  /*15e90*/  IMAD.X R9, RZ, RZ, R15, P0 ;  /* 0x000000ffff097224 */ /* 0x000fc800000e060f */
[----:B------:R-:W-:-:S04]  /*15ea0*/  IMAD.WIDE.U32 R4, R9, UR6, RZ ;  /* 0x0000000609047c25 */ /* 0x000fc8000f8e00ff */
[----:B------:R-:W-:-:S04]  /*15eb0*/  IMAD.WIDE.U32 R4, P0, R3, UR7, R4 ;  /* 0x0000000703047c25 */ /* 0x000fc8000f800004 */
[----:B------:R-:W-:-:S04]  /*15ec0*/  IMAD.WIDE.U32 R2, R3, UR6, RZ ;  /* 0x0000000603027c25 */ /* 0x000fc8000f8e00ff */
[----:B------:R-:W-:Y:S01]  /*15ed0*/  IMAD.MOV.U32 R2, RZ, RZ, R5 ;  /* 0x000000ffff027224 */ /* 0x000fe200078e0005 */
[----:B------:R-:W-:Y:S01]  /*15ee0*/  IADD3 RZ, P1, R3, R4, RZ ;  /* 0x0000000403ff7210 */ /* 0x000fe20007f3e0ff */
[----:B------:R-:W-:-:S04]  /*15ef0*/  IMAD.X R3, RZ, RZ, RZ, P0 ;  /* 0x000000ffff037224 */ /* 0x000fc800000e06ff */
[----:B------:R-:W-:-:S08]  /*15f00*/  IMAD.WIDE.U32.X R2, R9, UR7, R2, P1 ;  /* 0x0000000709027c25 */ /* 0x000fd000088e0402 */
.L_x_528:
[--C-:B------:R-:W-:Y:S01]  /*15f10*/  SHF.R.U64 R9, R2, UR9, R3.reuse ;  /* 0x0000000902097c19 */ /* 0x100fe20008001203 */
[----:B------:R-:W-:Y:S01]  /*15f20*/  ULDC.64 UR6, c[0x0][0x620] ;  /* 0x0001880000067ab9 */ /* 0x000fe20000000a00 */
[----:B------:R-:W-:Y:S01]  /*15f30*/  SHF.R.U32.HI R2, RZ, UR9, R3 ;  /* 0x00000009ff027c19 */ /* 0x000fe20008011603 */
[----:B------:R-:W-:Y:S01]  /*15f40*/  IMAD.MOV.U32 R3, RZ, RZ, R15 ;  /* 0x000000ffff037224 */ /* 0x000fe200078e000f */
[----:B------:R-:W-:Y:S01]  /*15f50*/  IADD3 R11, P0, RZ, -R9, RZ ;  /* 0x80000009ff0b7210 */ /* 0x000fe20007f1e0ff */
[----:B------:R-:W-:-:S04]  /*15f60*/  ULDC.64 UR8, c[0x0][0x640] ;  /* 0x0001900000087ab9 */ /* 0x000fc80000000a00 */
[----:B------:R-:W-:Y:S01]  /*15f70*/  IMAD.X R2, RZ, RZ, ~R2, P0 ;  /* 0x000000ffff027224 */ /* 0x000fe200000e0e02 */
[----:B------:R-:W-:-:S03]  /*15f80*/  ISETP.NE.U32.AND P0, PT, RZ, UR8, PT ;  /* 0x00000008ff007c0c */ /* 0x000fc6000bf05070 */
[----:B------:R-:W-:Y:S01]  /*15f90*/  IMAD R2, R2, UR6, RZ ;  /* 0x0000000602027c24 */ /* 0x000fe2000f8e02ff */
[----:B------:R-:W-:-:S03]  /*15fa0*/  ISETP.NE.AND.EX P0, PT, RZ, UR9, PT, P0 ;  /* 0x00000009ff007c0c */ /* 0x000fc6000bf05300 */
[----:B------:R-:W-:Y:S02]  /*15fb0*/  IMAD R5, R11, UR7, R2 ;  /* 0x000000070b057c24 */ /* 0x000fe4000f8e0202 */
[----:B------:R-:W-:-:S04]  /*15fc0*/  IMAD.MOV.U32 R2, RZ, RZ, R12 ;  /* 0x000000ffff027224 */ /* 0x000fc800078e000c */
[----:B------:R-:W-:Y:S01]  /*15fd0*/  IMAD.WIDE.U32 R2, R11, UR6, R2 ;  /* 0x000000060b027c25 */ /* 0x000fe2000f8e0002 */
[----:B------:R-:W-:-:S03]  /*15fe0*/  ULDC UR6, c[0x0][0x618] ;  /* 0x0001860000067ab9 */ /* 0x000fc60000000800 */
[----:B------:R-:W-:-:S05]  /*15ff0*/  IMAD.IADD R3, R3, 0x1, R5 ;  /* 0x0000000103037824 */ /* 0x000fca00078e0205 */
[--C-:B------:R-:W-:Y:S02]  /*16000*/  SHF.R.U64 R10, R2, UR6, R3.reuse ;  /* 0x00000006020a7c19 */ /* 0x100fe40008001203 */
[----:B------:R-:W-:Y:S01]  /*16010*/  SHF.R.U32.HI R3, RZ, UR6, R3 ;  /* 0x00000006ff037c19 */ /* 0x000fe20008011603 */
[----:B------:R-:W-:-:S03]  /*16020*/  ULDC UR6, c[0x0][0x608] ;  /* 0x0001820000067ab9 */ /* 0x000fc60000000800 */
[--C-:B------:R-:W-:Y:S02]  /*16030*/  SHF.R.U64 R11, R10, UR6, R3.reuse ;  /* 0x000000060a0b7c19 */ /* 0x100fe40008001203 */
[----:B------:R-:W-:Y:S01]  /*16040*/  SHF.R.U32.HI R2, RZ, UR6, R3 ;  /* 0x00000006ff027c19 */ /* 0x000fe20008011603 */
[----:B------:R-:W-:-:S03]  /*16050*/  ULDC UR6, c[0x0][0x658] ;  /* 0x0001960000067ab9 */ /* 0x000fc60000000800 */
[--C-:B------:R-:W-:Y:S02]  /*16060*/  SHF.R.U64 R12, R11, UR6, R2.reuse ;  /* 0x000000060b0c7c19 */ /* 0x100fe40008001202 */
[----:B------:R-:W-:-:S03]  /*16070*/  SHF.R.U32.HI R14, RZ, UR6, R2 ;  /* 0x00000006ff0e7c19 */ /* 0x000fc60008011602 */
[----:B------:R-:W-:Y:S02]  /*16080*/  IMAD.MOV.U32 R2, RZ, RZ, R12 ;  /* 0x000000ffff027224 */ /* 0x000fe400078e000c */
        /* <DEDUP_REMOVED lines=12> */
.L_x_529:
[----:B------:R-:W-:Y:S01]  /*16150*/  ULDC UR6, c[0x0][0x648] ;  /* 0x0001920000067ab9 */ /* 0x000fe20000000800 */
[----:B------:R-:W-:Y:S02]  /*16160*/  LOP3.LUT R11, R11, UR19, RZ, 0xc0, !PT ;  /* 0x000000130b0b7c12 */ /* 0x000fe4000f8ec0ff */
[----:B------:R-:W-:Y:S01]  /*16170*/  SHF.R.U64 R2, R2, UR6, R3 ;  /* 0x0000000602027c19 */ /* 0x000fe20008001203 */
[----:B------:R-:W-:-:S04]  /*16180*/  ULDC UR6, c[0x0][0x638] ;  /* 0x00018e0000067ab9 */ /* 0x000fc80000000800 */
[----:B------:R-:W-:Y:S02]  /*16190*/  IMAD.MOV R3, RZ, RZ, -R2 ;  /* 0x000000ffff037224 */ /* 0x000fe400078e0a02 */
[----:B------:R-:W-:Y:S02]  /*161a0*/  IMAD R4, R2, UR5, R11 ;  /* 0x0000000502047c24 */ /* 0x000fe4000f8e020b */
[----:B------:R-:W-:Y:S01]  /*161b0*/  IMAD R12, R3, UR6, R12 ;  /* 0x00000006030c7c24 */ /* 0x000fe2000f8e020c */
[----:B------:R-:W-:Y:S01]  /*161c0*/  ULDC UR6, c[0x0][0x610] ;  /* 0x0001840000067ab9 */ /* 0x000fe20000000800 */
[----:B------:R-:W-:Y:S01]  /*161d0*/  LOP3.LUT R3, R10, UR4, RZ, 0xc0, !PT ;  /* 0x000000040a037c12 */ /* 0x000fe2000f8ec0ff */
[----:B------:R-:W-:Y:S01]  /*161e0*/  IMAD R7, R4, UR6, R7 ;  /* 0x0000000604077c24 */ /* 0x000fe2000f8e0207 */
[----:B------:R-:W-:Y:S01]  /*161f0*/  ULDC UR6, c[0x0][0x600] ;  /* 0x0001800000067ab9 */ /* 0x000fe20000000800 */
[----:B------:R-:W-:Y:S02]  /*16200*/  IMAD.MOV.U32 R2, RZ, RZ, 0x1 ;  /* 0x00000001ff027424 */ /* 0x000fe400078e00ff */
[----:B------:R-:W-:-:S05]  /*16210*/  IMAD R12, R12, UR6, R3 ;  /* 0x000000060c0c7c24 */ /* 0x000fca000f8e0203 */
[----:B------:R-:W-:Y:S02]  /*16220*/  SEL R4, R12, R7, !P2 ;  /* 0x000000070c047207 */ /* 0x000fe40005000000 */
[----:B------:R-:W-:-:S07]  /*16230*/  SEL R5, R7, R12, !P2 ;  /* 0x0000000c07057207 */ /* 0x000fce0005000000 */
.L_x_527:
[----:B------:R-:W-:Y:S05]  /*16240*/  BSYNC B1 ;  /* 0x0000000000017941 */ /* 0x000fea0003800000 */
.L_x_526:
[----:B------:R-:W-:-:S13]  /*16250*/  LOP3.LUT P0, RZ, R2, 0xff, RZ, 0xc0, !PT ;  /* 0x000000ff02ff7812 */ /* 0x000fda000780c0ff */
[----:B------:R-:W-:Y:S05]  /*16260*/  @P0 BRA `(.L_x_530) ;  /* 0xfffffff400100947 */ /* 0x000fea000383ffff */
[----:B------:R-:W-:Y:S05]  /*16270*/  BSYNC B0 ;  /* 0x0000000000007941 */ /* 0x000fea0003800000 */
.L_x_519:
[----:B------:R-:W-:-:S03]  /*16280*/  UMOV UR6, 0xffffffff ;  /* 0xffffffff00067882 */ /* 0x000fc60000000000 */
[----:B------:R-:W-:Y:S05]  /*16290*/  BRA.DIV UR6, `(.L_x_531) ;  /* 0x0000000a068c7947 */ /* 0x000fea000b800000 */
[----:B------:R-:W-:-:S13]  /*162a0*/  ELECT P6, URZ, PT ;  /* 0x00000000003f782f */ /* 0x000fda00038c0000 */
.L_x_555:
[----:B------:R-:W-:Y:S04]  /*162b0*/  BSSY B0, `(.L_x_532) ;  /* 0x0000088000007945 */ /* 0x000fe80003800000 */
[----:B------:R-:W-:Y:S05]  /*162c0*/  @!P6 BRA `(.L_x_533) ;  /* 0x000000080018e947 */ /* 0x000fea0003800000 */
[----:B------:R-:W2:Y:S02]  /*162d0*/  LDL R2, [R1+0x8c] ;  /* 0x00008c0001027983 */ /* 0x000ea40000100800 */
[----:B--2---:R-:W-:-:S13]  /*162e0*/  R2UR UR6, R2 ;  /* 0x00000000020672ca */ /* 0x004fda00000e0000 */
[----:B------:R-:W-:-:S04]  /*162f0*/  ULOP3.LUT UR6, UR6, 0x2, URZ, 0xfc, !UPT ;  /* 0x0000000206067892 */ /* 0x000fc8000f8efc3f */
[----:B------:R-:W-:-:S06]  /*16300*/  UISETP.NE.AND UP0, UPT, UR6, 0x3, UPT ;  /* 0x000000030600788c */ /* 0x000fcc000bf05270 */
[----:B------:R-:W-:-:S13]  /*16310*/  PLOP3.LUT P0, PT, PT, PT, UP0, 0x80, 0x0 ;  /* 0x000000000000781c */ /* 0x000fda0003f0f008 */
[----:B------:R-:W-:Y:S05]  /*16320*/  @!P0 BRA `(.L_x_534) ;  /* 0x0000000000048947 */ /* 0x000fea0003800000 */
[----:B------:R-:W-:Y:S01]  /*16330*/  BPT.TRAP 0x1 ;  /* 0x000000040000795c */ /* 0x000fe20000300000 */
.L_x_534:
[----:B------:R-:W0:Y:S01]  /*16340*/  S2R R3, SR_CgaCtaId ;  /* 0x0000000000037919 */ /* 0x000e220000008800 */
[----:B------:R-:W-:-:S04]  /*16350*/  MOV R2, 0x400 ;  /* 0x0000040000027802 */ /* 0x000fc80000000f00 */
[----:B0-----:R-:W-:Y:S02]  /*16360*/  LEA R3, R3, R2, 0x18 ;  /* 0x0000000203037211 */ /* 0x001fe400078ec0ff */
[----:B------:R-:W-:-:S03]  /*16370*/  SHF.L.U32 R2, R6, 0x1f, RZ ;  /* 0x0000001f06027819 */ /* 0x000fc600000006ff */
[----:B------:R-:W-:-:S04]  /*16380*/  VIADD R3, R3, 0x70 ;  /* 0x0000007003037836 */ /* 0x000fc80000000000 */
[----:B------:R-:W-:-:S04]  /*16390*/  IMAD R5, R0, 0x8, R3 ;  /* 0x0000000800057824 */ /* 0x000fc800078e0203 */
[----:B------:R-:W0:Y:S02]  /*163a0*/  SYNCS.PHASECHK.TRANS64.TRYWAIT P0, [R5+URZ], R2 ;  /* 0x00000002050075a7 */ /* 0x000e24000800017f */
[----:B0-----:R-:W-:Y:S05]  /*163b0*/  @!P0 BRA `(.L_x_535) ;  /* 0x0000000800648947 */ /* 0x001fea0003800000 */
.L_x_556:
[----:B------:R-:W-:-:S05]  /*163c0*/  VIADD R0, R0, 0x1 ;  /* 0x0000000100007836 */ /* 0x000fca0000000000 */
[----:B------:R-:W-:-:S04]  /*163d0*/  ISETP.NE.AND P0, PT, R0, 0xe, PT ;  /* 0x0000000e0000780c */ /* 0x000fc80003f05270 */
[----:B0-----:R-:W-:Y:S02]  /*163e0*/  SEL R5, RZ, 0x1, P0 ;  /* 0x00000001ff057807 */ /* 0x001fe40000000000 */
[----:B------:R-:W-:Y:S02]  /*163f0*/  SEL R2, R0, RZ, P0 ;  /* 0x000000ff00027207 */ /* 0x000fe40000000000 */
[----:B------:R-:W-:-:S03]  /*16400*/  LOP3.LUT R5, R6, R5, RZ, 0x3c, !PT ;  /* 0x0000000506057212 */ /* 0x000fc600078e3cff */
[----:B------:R-:W-:Y:S01]  /*16410*/  IMAD R7, R2, 0x8, R3 ;  /* 0x0000000802077824 */ /* 0x000fe200078e0203 */
[----:B------:R-:W-:-:S04]  /*16420*/  SHF.L.U32 R0, R5, 0x1f, RZ ;  /* 0x0000001f05007819 */ /* 0x000fc800000006ff */
[----:B------:R-:W0:Y:S02]  /*16430*/  SYNCS.PHASECHK.TRANS64.TRYWAIT P0, [R7+URZ], R0 ;  /* 0x00000000070075a7 */ /* 0x000e24000800017f */
[----:B0-----:R-:W-:Y:S05]  /*16440*/  @!P0 BRA `(.L_x_536) ;  /* 0x0000000800548947 */ /* 0x001fea0003800000 */
.L_x_557:
[----:B0-----:R-:W-:-:S05]  /*16450*/  VIADD R0, R2, 0x1 ;  /* 0x0000000102007836 */ /* 0x001fca0000000000 */
[----:B------:R-:W-:-:S04]  /*16460*/  ISETP.NE.AND P0, PT, R0, 0xe, PT ;  /* 0x0000000e0000780c */ /* 0x000fc80003f05270 */
[----:B------:R-:W-:Y:S02]  /*16470*/  SEL R2, RZ, 0x1, P0 ;  /* 0x00000001ff027807 */ /* 0x000fe40000000000 */
[----:B------:R-:W-:Y:S02]  /*16480*/  SEL R4, R0, RZ, P0 ;  /* 0x000000ff00047207 */ /* 0x000fe40000000000 */
[----:B------:R-:W-:-:S03]  /*16490*/  LOP3.LUT R5, R5, R2, RZ, 0x3c, !PT ;  /* 0x0000000205057212 */ /* 0x000fc600078e3cff */
[----:B------:R-:W-:Y:S01]  /*164a0*/  IMAD R7, R4, 0x8, R3 ;  /* 0x0000000804077824 */ /* 0x000fe200078e0203 */
[----:B------:R-:W-:-:S04]  /*164b0*/  SHF.L.U32 R0, R5, 0x1f, RZ ;  /* 0x0000001f05007819 */ /* 0x000fc800000006ff */
[----:B------:R-:W0:Y:S02]  /*164c0*/  SYNCS.PHASECHK.TRANS64.TRYWAIT P0, [R7+URZ], R0 ;  /* 0x00000000070075a7 */ /* 0x000e24000800017f */
[----:B0-----:R-:W-:Y:S05]  /*164d0*/  @!P0 BRA `(.L_x_537) ;  /* 0x0000000800448947 */ /* 0x001fea0003800000 */
.L_x_558:
        /* <DEDUP_REMOVED lines=9> */
.L_x_559:
        /* <DEDUP_REMOVED lines=9> */
.L_x_560:
        /* <DEDUP_REMOVED lines=9> */
.L_x_561:
        /* <DEDUP_REMOVED lines=9> */
.L_x_562:
        /* <DEDUP_REMOVED lines=9> */
.L_x_563:
        /* <DEDUP_REMOVED lines=9> */
.L_x_564:
        /* <DEDUP_REMOVED lines=9> */
.L_x_565:
        /* <DEDUP_REMOVED lines=9> */
.L_x_566:
        /* <DEDUP_REMOVED lines=9> */
.L_x_567:
        /* <DEDUP_REMOVED lines=9> */
.L_x_568:
[----:B0-----:R-:W-:-:S05]  /*16a80*/  VIADD R0, R4, 0x1 ;  /* 0x0000000104007836 */ /* 0x001fca0000000000 */
[----:B------:R-:W-:-:S04]  /*16a90*/  ISETP.NE.AND P0, PT, R0, 0xe, PT ;  /* 0x0000000e0000780c */ /* 0x000fc80003f05270 */
[----:B------:R-:W-:Y:S02]  /*16aa0*/  SEL R2, RZ, 0x1, P0 ;  /* 0x00000001ff027807 */ /* 0x000fe40000000000 */
[----:B------:R-:W-:Y:S02]  /*16ab0*/  SEL R0, R0, RZ, P0 ;  /* 0x000000ff00007207 */ /* 0x000fe40000000000 */
[----:B------:R-:W-:-:S03]  /*16ac0*/  LOP3.LUT R2, R5, R2, RZ, 0x3c, !PT ;  /* 0x0000000205027212 */ /* 0x000fc600078e3cff */
[----:B------:R-:W-:Y:S01]  /*16ad0*/  IMAD R3, R0, 0x8, R3 ;  /* 0x0000000800037824 */ /* 0x000fe200078e0203 */
[----:B------:R-:W-:-:S07]  /*16ae0*/  SHF.L.U32 R0, R2, 0x1f, RZ ;  /* 0x0000001f02007819 */ /* 0x000fce00000006ff */
.L_x_548:
[----:B0-----:R0:W1:Y:S02]  /*16af0*/  SYNCS.PHASECHK.TRANS64.TRYWAIT P0, [R3+URZ], R0 ;  /* 0x00000000030075a7 */ /* 0x001064000800017f */
[----:B-1----:R-:W-:Y:S05]  /*16b00*/  @!P0 NANOSLEEP.SYNCS 0x989680 ;  /* 0x009896800000895d */ /* 0x002fea0003900000 */
[----:B------:R-:W1:Y:S02]  /*16b10*/  @!P0 SYNCS.PHASECHK.TRANS64 P0, [R3+URZ], R0 ;  /* 0x00000000030085a7 */ /* 0x000e64000800007f */
[----:B-1----:R-:W-:Y:S05]  /*16b20*/  @!P0 BRA `(.L_x_548) ;  /* 0xfffffffc00f08947 */ /* 0x002fea000383ffff */
.L_x_533:
[----:B------:R-:W-:Y:S05]  /*16b30*/  BSYNC B0 ;  /* 0x0000000000007941 */ /* 0x000fea0003800000 */
.L_x_532:
[----:B------:R-:W-:Y:S05]  /*16b40*/  EXIT ;  /* 0x000000000000794d */ /* 0x000fea0003800000 */
.L_x_22:
[----:B--2---:R2:W3:Y:S02]  /*16b50*/  SYNCS.PHASECHK.TRANS64.TRYWAIT P1, [R3+URZ], R0 ;  /* 0x00000000030075a7 */ /* 0x0044e4000802017f */
[----:B---3--:R-:W-:Y:S05]  /*16b60*/  @!P1 NANOSLEEP.SYNCS 0x989680 ;  /* 0x009896800000995d */ /* 0x008fea0003900000 */
[----:B------:R-:W3:Y:S02]  /*16b70*/  @!P1 SYNCS.PHASECHK.TRANS64 P1, [R3+URZ], R0 ;  /* 0x00000000030095a7 */ /* 0x000ee4000802007f */
[----:B---3--:R-:W-:Y:S05]  /*16b80*/  @!P1 BRA `(.L_x_22) ;  /* 0xfffffffc00f09947 */ /* 0x008fea000383ffff */
[----:B------:R-:W-:Y:S05]  /*16b90*/  BRA `(.L_x_21) ;  /* 0xfffffeac00447947 */ /* 0x000fea000383ffff */
.L_x_27:
[----:B-1----:R-:W-:-:S04]  /*16ba0*/  IMAD.U32 R9, RZ, RZ, UR4 ;  /* 0x00000004ff097e24 */ /* 0x002fc8000f8e00ff */
[----:B------:R1:W2:Y:S03]  /*16bb0*/  SYNCS.PHASECHK.TRANS64.TRYWAIT P1, [R9+URZ], R5 ;  /* 0x00000005090075a7 */ /* 0x0002a6000802017f */
[----:B--2---:R-:W-:Y:S05]  /*16bc0*/  @!P1 NANOSLEEP.SYNCS 0x989680 ;  /* 0x009896800000995d */ /* 0x004fea0003900000 */
[----:B------:R-:W2:Y:S02]  /*16bd0*/  @!P1 SYNCS.PHASECHK.TRANS64 P1, [R9+URZ], R5 ;  /* 0x00000005090095a7 */ /* 0x000ea4000802007f */
[----:B--2---:R-:W-:Y:S05]  /*16be0*/  @!P1 BRA `(.L_x_27) ;  /* 0xfffffffc00ec9947 */ /* 0x004fea000383ffff */
[----:B------:R-:W-:Y:S05]  /*16bf0*/  BRA `(.L_x_26) ;  /* 0xfffffebc001c7947 */ /* 0x000fea000383ffff */
.L_x_520:
[----:B------:R-:W-:Y:S01]  /*16c00*/  BSSY B1, `(.L_x_549) ;  /* 0x0000006000017945 */ /* 0x000fe20003800000 */
[----:B------:R-:W-:-:S07]  /*16c10*/  IMAD.MOV.U32 R15, RZ, RZ, -0x1 ;  /* 0xffffffffff0f7424 */ /* 0x000fce00078e00ff */
[----:B------:R-:W-:Y:S05]  /*16c20*/  WARPSYNC.COLLECTIVE R15, `(.L_x_550) ;  /* 0x000000000f0c7348 */ /* 0x000fea0003c00000 */
[----:B------:R-:W-:Y:S02]  /*16c30*/  ELECT P6, UR62, PT ;  /* 0x00000000003e782f */ /* 0x000fe400038c0000 */
[----:B------:R-:W-:Y:S01]  /*16c40*/  MOV R14, UR62 ;  /* 0x0000003e000e7c02 */ /* 0x000fe20008000f00 */
[----:B------:R-:W-:Y:S10]  /*16c50*/  ENDCOLLECTIVE ;  /* 0x000000000000791b */ /* 0x000ff40003800000 */
.L_x_550:
[----:B------:R-:W-:Y:S05]  /*16c60*/  BSYNC B1 ;  /* 0x0000000000017941 */ /* 0x000fea0003800000 */
.L_x_549:
[----:B------:R-:W-:Y:S05]  /*16c70*/  BRA `(.L_x_551) ;  /* 0xffffffe800987947 */ /* 0x000fea000383ffff */
.L_x_523:
[----:B0-----:R0:W2:Y:S02]  /*16c80*/  SYNCS.PHASECHK.TRANS64.TRYWAIT P0, [R4+URZ+0x70], R15 ;  /* 0x0000700f040075a7 */ /* 0x0010a4000800017f */
[----:B--2---:R-:W-:Y:S05]  /*16c90*/  @!P0 NANOSLEEP.SYNCS 0x989680 ;  /* 0x009896800000895d */ /* 0x004fea0003900000 */
[----:B------:R-:W2:Y:S02]  /*16ca0*/  @!P0 SYNCS.PHASECHK.TRANS64 P0, [R4+URZ+0x70], R15 ;  /* 0x0000700f040085a7 */ /* 0x000ea4000800007f */
[----:B--2---:R-:W-:Y:S05]  /*16cb0*/  @!P0 BRA `(.L_x_523) ;  /* 0xfffffffc00f08947 */ /* 0x004fea000383ffff */
[----:B------:R-:W-:Y:S05]  /*16cc0*/  BRA `(.L_x_552) ;  /* 0xffffffe800d87947 */ /* 0x000fea000383ffff */
.L_x_531:
[----:B------:R-:W-:Y:S01]  /*16cd0*/  BSSY B0, `(.L_x_553) ;  /* 0x0000006000007945 */ /* 0x000fe20003800000 */
[----:B------:R-:W-:-:S07]  /*16ce0*/  IMAD.MOV.U32 R15, RZ, RZ, -0x1 ;  /* 0xffffffffff0f7424 */ /* 0x000fce00078e00ff */
[----:B------:R-:W-:Y:S05]  /*16cf0*/  WARPSYNC.COLLECTIVE R15, `(.L_x_554) ;  /* 0x000000000f0c7348 */ /* 0x000fea0003c00000 */
[----:B------:R-:W-:Y:S02]  /*16d00*/  ELECT P6, UR62, PT ;  /* 0x00000000003e782f */ /* 0x000fe400038c0000 */
[----:B------:R-:W-:Y:S01]  /*16d10*/  MOV R14, UR62 ;  /* 0x0000003e000e7c02 */ /* 0x000fe20008000f00 */
[----:B------:R-:W-:Y:S10]  /*16d20*/  ENDCOLLECTIVE ;  /* 0x000000000000791b */ /* 0x000ff40003800000 */
.L_x_554:
[----:B------:R-:W-:Y:S05]  /*16d30*/  BSYNC B0 ;  /* 0x0000000000007941 */ /* 0x000fea0003800000 */
.L_x_553:
[----:B------:R-:W-:Y:S05]  /*16d40*/  BRA `(.L_x_555) ;  /* 0xfffffff400587947 */ /* 0x000fea000383ffff */
.L_x_535:
[----:B0-----:R0:W1:Y:S02]  /*16d50*/  SYNCS.PHASECHK.TRANS64.TRYWAIT P0, [R5+URZ], R2 ;  /* 0x00000002050075a7 */ /* 0x001064000800017f */
[----:B-1----:R-:W-:Y:S05]  /*16d60*/  @!P0 NANOSLEEP.SYNCS 0x989680 ;  /* 0x009896800000895d */ /* 0x002fea0003900000 */
[----:B------:R-:W1:Y:S02]  /*16d70*/  @!P0 SYNCS.PHASECHK.TRANS64 P0, [R5+URZ], R2 ;  /* 0x00000002050085a7 */ /* 0x000e64000800007f */
[----:B-1----:R-:W-:Y:S05]  /*16d80*/  @!P0 BRA `(.L_x_535) ;  /* 0xfffffffc00f08947 */ /* 0x002fea000383ffff */
[----:B------:R-:W-:Y:S05]  /*16d90*/  BRA `(.L_x_556) ;  /* 0xfffffff400887947 */ /* 0x000fea000383ffff */
.L_x_536:
[----:B0-----:R0:W1:Y:S02]  /*16da0*/  SYNCS.PHASECHK.TRANS64.TRYWAIT P0, [R7+URZ], R0 ;  /* 0x00000000070075a7 */ /* 0x001064000800017f */
[----:B-1----:R-:W-:Y:S05]  /*16db0*/  @!P0 NANOSLEEP.SYNCS 0x989680 ;  /* 0x009896800000895d */ /* 0x002fea0003900000 */
[----:B------:R-:W1:Y:S02]  /*16dc0*/  @!P0 SYNCS.PHASECHK.TRANS64 P0, [R7+URZ], R0 ;  /* 0x00000000070085a7 */ /* 0x000e64000800007f */
[----:B-1----:R-:W-:Y:S05]  /*16dd0*/  @!P0 BRA `(.L_x_536) ;  /* 0xfffffffc00f08947 */ /* 0x002fea000383ffff */
[----:B------:R-:W-:Y:S05]  /*16de0*/  BRA `(.L_x_557) ;  /* 0xfffffff400987947 */ /* 0x000fea000383ffff */
.L_x_537:
[----:B0-----:R0:W1:Y:S02]  /*16df0*/  SYNCS.PHASECHK.TRANS64.TRYWAIT P0, [R7+URZ], R0 ;  /* 0x00000000070075a7 */ /* 0x001064000800017f */
[----:B-1----:R-:W-:Y:S05]  /*16e00*/  @!P0 NANOSLEEP.SYNCS 0x989680 ;  /* 0x009896800000895d */ /* 0x002fea0003900000 */
[----:B------:R-:W1:Y:S02]  /*16e10*/  @!P0 SYNCS.PHASECHK.TRANS64 P0, [R7+URZ], R0 ;  /* 0x00000000070085a7 */ /* 0x000e64000800007f */
[----:B-1----:R-:W-:Y:S05]  /*16e20*/  @!P0 BRA `(.L_x_537) ;  /* 0xfffffffc00f08947 */ /* 0x002fea000383ffff */
[----:B------:R-:W-:Y:S05]  /*16e30*/  BRA `(.L_x_558) ;  /* 0xfffffff400a87947 */ /* 0x000fea000383ffff */
.L_x_538:
[----:B0-----:R0:W1:Y:S02]  /*16e40*/  SYNCS.PHASECHK.TRANS64.TRYWAIT P0, [R7+URZ], R0 ;  /* 0x00000000070075a7 */ /* 0x001064000800017f */
[----:B-1----:R-:W-:Y:S05]  /*16e50*/  @!P0 NANOSLEEP.SYNCS 0x989680 ;  /* 0x009896800000895d */ /* 0x002fea0003900000 */
[----:B------:R-:W1:Y:S02]  /*16e60*/  @!P0 SYNCS.PHASECHK.TRANS64 P0, [R7+URZ], R0 ;  /* 0x00000000070085a7 */ /* 0x000e64000800007f */
[----:B-1----:R-:W-:Y:S05]  /*16e70*/  @!P0 BRA `(.L_x_538) ;  /* 0xfffffffc00f08947 */ /* 0x002fea000383ffff */
[----:B------:R-:W-:Y:S05]  /*16e80*/  BRA `(.L_x_559) ;  /* 0xfffffff400b87947 */ /* 0x000fea000383ffff */
.L_x_539:
[----:B0-----:R0:W1:Y:S02]  /*16e90*/  SYNCS.PHASECHK.TRANS64.TRYWAIT P0, [R7+URZ], R0 ;  /* 0x00000000070075a7 */ /* 0x001064000800017f */
[----:B-1----:R-:W-:Y:S05]  /*16ea0*/  @!P0 NANOSLEEP.SYNCS 0x989680 ;  /* 0x009896800000895d */ /* 0x002fea0003900000 */
[----:B------:R-:W1:Y:S02]  /*16eb0*/  @!P0 SYNCS.PHASECHK.TRANS64 P0, [R7+URZ], R0 ;  /* 0x00000000070085a7 */ /* 0x000e64000800007f */
[----:B-1----:R-:W-:Y:S05]  /*16ec0*/  @!P0 BRA `(.L_x_539) ;  /* 0xfffffffc00f08947 */ /* 0x002fea000383ffff */
[----:B------:R-:W-:Y:S05]  /*16ed0*/  BRA `(.L_x_560) ;  /* 0xfffffff400c87947 */ /* 0x000fea000383ffff */
.L_x_540:
[----:B0-----:R0:W1:Y:S02]  /*16ee0*/  SYNCS.PHASECHK.TRANS64.TRYWAIT P0, [R7+URZ], R0 ;  /* 0x00000000070075a7 */ /* 0x001064000800017f */
[----:B-1----:R-:W-:Y:S05]  /*16ef0*/  @!P0 NANOSLEEP.SYNCS 0x989680 ;  /* 0x009896800000895d */ /* 0x002fea0003900000 */
[----:B------:R-:W1:Y:S02]  /*16f00*/  @!P0 SYNCS.PHASECHK.TRANS64 P0, [R7+URZ], R0 ;  /* 0x00000000070085a7 */ /* 0x000e64000800007f */
[----:B-1----:R-:W-:Y:S05]  /*16f10*/  @!P0 BRA `(.L_x_540) ;  /* 0xfffffffc00f08947 */ /* 0x002fea000383ffff */
[----:B------:R-:W-:Y:S05]  /*16f20*/  BRA `(.L_x_561) ;  /* 0xfffffff400d87947 */ /* 0x000fea000383ffff */
.L_x_541:
[----:B0-----:R0:W1:Y:S02]  /*16f30*/  SYNCS.PHASECHK.TRANS64.TRYWAIT P0, [R7+URZ], R0 ;  /* 0x00000000070075a7 */ /* 0x001064000800017f */
[----:B-1----:R-:W-:Y:S05]  /*16f40*/  @!P0 NANOSLEEP.SYNCS 0x989680 ;  /* 0x009896800000895d */ /* 0x002fea0003900000 */
[----:B------:R-:W1:Y:S02]  /*16f50*/  @!P0 SYNCS.PHASECHK.TRANS64 P0, [R7+URZ], R0 ;  /* 0x00000000070085a7 */ /* 0x000e64000800007f */
[----:B-1----:R-:W-:Y:S05]  /*16f60*/  @!P0 BRA `(.L_x_541) ;  /* 0xfffffffc00f08947 */ /* 0x002fea000383ffff */
[----:B------:R-:W-:Y:S05]  /*16f70*/  BRA `(.L_x_562) ;  /* 0xfffffff400e87947 */ /* 0x000fea000383ffff */
.L_x_542:
[----:B0-----:R0:W1:Y:S02]  /*16f80*/  SYNCS.PHASECHK.TRANS64.TRYWAIT P0, [R7+URZ], R0 ;  /* 0x00000000070075a7 */ /* 0x001064000800017f */
[----:B-1----:R-:W-:Y:S05]  /*16f90*/  @!P0 NANOSLEEP.SYNCS 0x989680 ;  /* 0x009896800000895d */ /* 0x002fea0003900000 */
[----:B------:R-:W1:Y:S02]  /*16fa0*/  @!P0 SYNCS.PHASECHK.TRANS64 P0, [R7+URZ], R0 ;  /* 0x00000000070085a7 */ /* 0x000e64000800007f */
[----:B-1----:R-:W-:Y:S05]  /*16fb0*/  @!P0 BRA `(.L_x_542) ;  /* 0xfffffffc00f08947 */ /* 0x002fea000383ffff */
[----:B------:R-:W-:Y:S05]  /*16fc0*/  BRA `(.L_x_563) ;  /* 0xfffffff400f87947 */ /* 0x000fea000383ffff */
.L_x_543:
[----:B0-----:R0:W1:Y:S02]  /*16fd0*/  SYNCS.PHASECHK.TRANS64.TRYWAIT P0, [R7+URZ], R0 ;  /* 0x00000000070075a7 */ /* 0x001064000800017f */
[----:B-1----:R-:W-:Y:S05]  /*16fe0*/  @!P0 NANOSLEEP.SYNCS 0x989680 ;  /* 0x009896800000895d */ /* 0x002fea0003900000 */
[----:B------:R-:W1:Y:S02]  /*16ff0*/  @!P0 SYNCS.PHASECHK.TRANS64 P0, [R7+URZ], R0 ;  /* 0x00000000070085a7 */ /* 0x000e64000800007f */
[----:B-1----:R-:W-:Y:S05]  /*17000*/  @!P0 BRA `(.L_x_543) ;  /* 0xfffffffc00f08947 */ /* 0x002fea000383ffff */
[----:B------:R-:W-:Y:S05]  /*17010*/  BRA `(.L_x_564) ;  /* 0xfffffff800087947 */ /* 0x000fea000383ffff */
.L_x_544:
[----:B0-----:R0:W1:Y:S02]  /*17020*/  SYNCS.PHASECHK.TRANS64.TRYWAIT P0, [R7+URZ], R0 ;  /* 0x00000000070075a7 */ /* 0x001064000800017f */
[----:B-1----:R-:W-:Y:S05]  /*17030*/  @!P0 NANOSLEEP.SYNCS 0x989680 ;  /* 0x009896800000895d */ /* 0x002fea0003900000 */
[----:B------:R-:W1:Y:S02]  /*17040*/  @!P0 SYNCS.PHASECHK.TRANS64 P0, [R7+URZ], R0 ;  /* 0x00000000070085a7 */ /* 0x000e64000800007f */
[----:B-1----:R-:W-:Y:S05]  /*17050*/  @!P0 BRA `(.L_x_544) ;  /* 0xfffffffc00f08947 */ /* 0x002fea000383ffff */
[----:B------:R-:W-:Y:S05]  /*17060*/  BRA `(.L_x_565) ;  /* 0xfffffff800187947 */ /* 0x000fea000383ffff */
.L_x_545:
[----:B0-----:R0:W1:Y:S02]  /*17070*/  SYNCS.PHASECHK.TRANS64.TRYWAIT P0, [R7+URZ], R0 ;  /* 0x00000000070075a7 */ /* 0x001064000800017f */
[----:B-1----:R-:W-:Y:S05]  /*17080*/  @!P0 NANOSLEEP.SYNCS 0x989680 ;  /* 0x009896800000895d */ /* 0x002fea0003900000 */
[----:B------:R-:W1:Y:S02]  /*17090*/  @!P0 SYNCS.PHASECHK.TRANS64 P0, [R7+URZ], R0 ;  /* 0x00000000070085a7 */ /* 0x000e64000800007f */
[----:B-1----:R-:W-:Y:S05]  /*170a0*/  @!P0 BRA `(.L_x_545) ;  /* 0xfffffffc00f08947 */ /* 0x002fea000383ffff */
[----:B------:R-:W-:Y:S05]  /*170b0*/  BRA `(.L_x_566) ;  /* 0xfffffff800287947 */ /* 0x000fea000383ffff */
.L_x_546:
[----:B0-----:R0:W1:Y:S02]  /*170c0*/  SYNCS.PHASECHK.TRANS64.TRYWAIT P0, [R7+URZ], R0 ;  /* 0x00000000070075a7 */ /* 0x001064000800017f */
[----:B-1----:R-:W-:Y:S05]  /*170d0*/  @!P0 NANOSLEEP.SYNCS 0x989680 ;  /* 0x009896800000895d */ /* 0x002fea0003900000 */
[----:B------:R-:W1:Y:S02]  /*170e0*/  @!P0 SYNCS.PHASECHK.TRANS64 P0, [R7+URZ], R0 ;  /* 0x00000000070085a7 */ /* 0x000e64000800007f */
[----:B-1----:R-:W-:Y:S05]  /*170f0*/  @!P0 BRA `(.L_x_546) ;  /* 0xfffffffc00f08947 */ /* 0x002fea000383ffff */
[----:B------:R-:W-:Y:S05]  /*17100*/  BRA `(.L_x_567) ;  /* 0xfffffff800387947 */ /* 0x000fea000383ffff */
.L_x_547:
[----:B0-----:R0:W1:Y:S02]  /*17110*/  SYNCS.PHASECHK.TRANS64.TRYWAIT P0, [R7+URZ], R0 ;  /* 0x00000000070075a7 */ /* 0x001064000800017f */
[----:B-1----:R-:W-:Y:S05]  /*17120*/  @!P0 NANOSLEEP.SYNCS 0x989680 ;  /* 0x009896800000895d */ /* 0x002fea0003900000 */
[----:B------:R-:W1:Y:S02]  /*17130*/  @!P0 SYNCS.PHASECHK.TRANS64 P0, [R7+URZ], R0 ;  /* 0x00000000070085a7 */ /* 0x000e64000800007f */
[----:B-1----:R-:W-:Y:S05]  /*17140*/  @!P0 BRA `(.L_x_547) ;  /* 0xfffffffc00f08947 */ /* 0x002fea000383ffff */
[----:B------:R-:W-:Y:S05]  /*17150*/  BRA `(.L_x_568) ;  /* 0xfffffff800487947 */ /* 0x000fea000383ffff */
.L_x_569:
[----:B------:R-:W-:-:S00]  /*17160*/  BRA `(.L_x_569) ;  /* 0xfffffffc00fc7947 */ /* 0x000fc0000383ffff */
[----:B------:R-:W-:-:S00]  /*17170*/  NOP ;  /* 0x0000000000007918 */ /* 0x000fc00000000000 */
        /* <DEDUP_REMOVED lines=8> */
.L_x_570:


//--------------------- .nv.global.init           --------------------------
	.section	.nv.global.init,"aw",@progbits
.nv.global.init:
	.type		$str$22,@object
	.size		$str$22,($str$23 - $str$22)
$str$22:
        /*0000*/ 	.byte	0x6b, 0x5f, 0x74, 0x69, 0x6c, 0x65, 0x5f, 0x63, 0x6f, 0x75, 0x6e, 0x74, 0x20, 0x3e, 0x3d, 0x20
        /*0010*/ 	.byte	0x31, 0x00
	.type		$str$23,@object
	.size		$str$23,(__unnamed_1 - $str$23)
$str$23:
        /*0012*/ 	.byte	0x2f, 0x74, 0x6d, 0x70, 0x2f, 0x63, 0x75, 0x74, 0x6c, 0x61, 0x73, 0x73, 0x5f, 0x73, 0x77, 0x65
        /*0022*/ 	.byte	0x65, 0x70, 0x5f, 0x73, 0x72, 0x63, 0x2f, 0x69, 0x6e, 0x63, 0x6c, 0x75, 0x64, 0x65, 0x2f, 0x63
        /*0032*/ 	.byte	0x75, 0x74, 0x6c, 0x61, 0x73, 0x73, 0x2f, 0x67, 0x65, 0x6d, 0x6d, 0x2f, 0x63, 0x6f, 0x6c, 0x6c
        /*0042*/ 	.byte	0x65, 0x63, 0x74, 0x69, 0x76, 0x65, 0x2f, 0x73, 0x6d, 0x39, 0x30, 0x5f, 0x6d, 0x6d, 0x61, 0x5f
        /*0052*/ 	.byte	0x74, 0x6d, 0x61, 0x5f, 0x67, 0x6d, 0x6d, 0x61, 0x5f, 0x73, 0x73, 0x5f, 0x77, 0x61, 0x72, 0x70
        /*0062*/ 	.byte	0x73, 0x70, 0x65, 0x63, 0x69, 0x61, 0x6c, 0x69, 0x7a, 0x65, 0x64, 0x2e, 0x68, 0x70, 0x70, 0x00
	.type		__unnamed_1,@object
	.size		__unnamed_1,(.L_0 - __unnamed_1)
__unnamed_1:
        /* <DEDUP_REMOVED lines=182> */
        /*0bd2*/ 	.byte	0x00
.L_0:


//--------------------- .nv.shared._ZN7cutlass13device_kernelINS_4gemm6kernel13GemmUniversalIN4cute5tupleIJiiiiEEENS1_10collective13CollectiveMmaINS1_34MainloopSm90TmaGmmaWarpSpecializedILi14ENS5_IJNS4_1CILi2EEENSA_ILi1EEESC_EEENS1_35KernelTmaWarpSpecializedCooperativeEEENS5_IJNSA_ILi256EEENSA_ILi240EEENSA_ILi16EEEEEENS_10bfloat16_tENS5_IJlSC_lEEESK_SL_NS4_8TiledMMAINS4_8MMA_AtomIJNS4_4SM904GMMA27MMA_64x16x16_F32BF16BF16_SSILNSP_5MajorE0ELSR_0ELNSP_7ScaleInE1ELSS_1EEEEEENS4_6LayoutISD_NS5_IJSC_NSA_ILi0EEESW_EEEEENS5_IJNS4_10UnderscoreESZ_SZ_EEEEENS4_13SM90_TMA_LOADENS4_14ComposedLayoutINS4_7SwizzleILi1ELi4ELi3EEENS4_18smem_ptr_flag_bitsILi16EEENSV_INS5_IJNSA_ILi8EEESI_EEENS5_IJSI_SC_EEEEEEEvNS4_8identityENS4_23SM90_TMA_LOAD_MULTICASTES1C_vS1D_EENS_8epilogue10collective6detail29Sm90TmaWarpSpecializedAdapterINS1H_15DefaultEpilogueISK_SL_SL_NS1G_6thread17LinearCombinationISK_Li1EffLNS1L_9ScaleType4KindE0ELNS_15FloatRoundStyleE2ESK_EENS1_15EpilogueDefaultEEEEEvvEEEEvNT_6ParamsE --------------------------
	.section	.nv.shared._ZN7cutlass13device_kernelINS_4gemm6kernel13GemmUniversalIN4cute5tupleIJiiiiEEENS1_10collective13CollectiveMmaINS1_34MainloopSm90TmaGmmaWarpSpecializedILi14ENS5_IJNS4_1CILi2EEENSA_ILi1EEESC_EEENS1_35KernelTmaWarpSpecializedCooperativeEEENS5_IJNSA_ILi256EEENSA_ILi240EEENSA_ILi16EEEEEENS_10bfloat16_tENS5_IJlSC_lEEESK_SL_NS4_8TiledMMAINS4_8MMA_AtomIJNS4_4SM904GMMA27MMA_64x16x16_F32BF16BF16_SSILNSP_5MajorE0ELSR_0ELNSP_7ScaleInE1ELSS_1EEEEEENS4_6LayoutISD_NS5_IJSC_NSA_ILi0EEESW_EEEEENS5_IJNS4_10UnderscoreESZ_SZ_EEEEENS4_13SM90_TMA_LOADENS4_14ComposedLayoutINS4_7SwizzleILi1ELi4ELi3EEENS4_18smem_ptr_flag_bitsILi16EEENSV_INS5_IJNSA_ILi8EEESI_EEENS5_IJSI_SC_EEEEEEEvNS4_8identityENS4_23SM90_TMA_LOAD_MULTICASTES1C_vS1D_EENS_8epilogue10collective6detail29Sm90TmaWarpSpecializedAdapterINS1H_15DefaultEpilogueISK_SL_SL_NS1G_6thread17LinearCombinationISK_Li1EffLNS1L_9ScaleType4KindE0ELNS_15FloatRoundStyleE2ESK_EENS1_15EpilogueDefaultEEEEEvvEEEEvNT_6ParamsE,"aw",@nobits
	.sectionflags	@""
	.align	16
	.zero		1024


//--------------------- .nv.shared.reserved.0     --------------------------
	.section	.nv.shared.reserved.0,"aw",@nobits
	.weak		__nv_reservedSMEM_offset_0_alias
	.size		__nv_reservedSMEM_offset_0_alias, 0, 0
	.other		__nv_reservedSMEM_offset_0_alias,@"STO_CUDA_RESERVED_SHARED STV_DEFAULT"
__nv_reservedSMEM_offset_0_alias:
	.zero		0


//--------------------- .nv.global                --------------------------
	.section	.nv.global,"aw",@nobits
.nv.global:
	.type		_ZN39_INTERNAL_74bfc13f_4_k_cu_837e38bf_84514cute1_E,@object
	.size		_ZN39_INTERNAL_74bfc13f_4_k_cu_837e38bf_84514cute1_E,(_ZN39_INTERNAL_74bfc13f_4_k_cu_837e38bf_84514cuda3std3__45__cpo6cbeginE - _ZN39_INTERNAL_74bfc13f_4_k_cu_837e38bf_84514cute1_E)
_ZN39_INTERNAL_74bfc13f_4_k_cu_837e38bf_84514cute1_E:
	.zero		1
	.type		_ZN39_INTERNAL_74bfc13f_4_k_cu_837e38bf_84514cuda3std3__45__cpo6cbeginE,@object
	.size		_ZN39_INTERNAL_74bfc13f_4_k_cu_837e38bf_84514cuda3std3__45__cpo6cbeginE,(_ZN39_INTERNAL_74bfc13f_4_k_cu_837e38bf_84514cuda3std3__48in_placeE - _ZN39_INTERNAL_74bfc13f_4_k_cu_837e38bf_84514cuda3std3__45__cpo6cbeginE)
_ZN39_INTERNAL_74bfc13f_4_k_cu_837e38bf_84514cuda3std3__45__cpo6cbeginE:
	.zero		1
	.type		_ZN39_INTERNAL_74bfc13f_4_k_cu_837e38bf_84514cuda3std3__48in_placeE,@object
	.size		_ZN39_INTERNAL_74bfc13f_4_k_cu_837e38bf_84514cuda3std3__48in_placeE,(_ZN39_INTERNAL_74bfc13f_4_k_cu_837e38bf_84514cuda3std6ranges3__45__cpo9iter_moveE - _ZN39_INTERNAL_74bfc13f_4_k_cu_837e38bf_84514cuda3std3__48in_placeE)
_ZN39_INTERNAL_74bfc13f_4_k_cu_837e38bf_84514cuda3std3__48in_placeE:
	.zero		1
	.type		_ZN39_INTERNAL_74bfc13f_4_k_cu_837e38bf_84514cuda3std6ranges3__45__cpo9iter_moveE,@object
	.size		_ZN39_INTERNAL_74bfc13f_4_k_cu_837e38bf_84514cuda3std6ranges3__45__cpo9iter_moveE,(_ZN39_INTERNAL_74bfc13f_4_k_cu_837e38bf_84514cuda3std3__45__cpo5beginE - _ZN39_INTERNAL_74bfc13f_4_k_cu_837e38bf_84514cuda3std6ranges3__45__cpo9iter_moveE)
_ZN39_INTERNAL_74bfc13f_4_k_cu_837e38bf_84514cuda3std6ranges3__45__cpo9iter_moveE:
	.zero		1
	.type		_ZN39_INTERNAL_74bfc13f_4_k_cu_837e38bf_84514cuda3std3__45__cpo5beginE,@object
	.size		_ZN39_INTERNAL_74bfc13f_4_k_cu_837e38bf_84514cuda3std3__45__cpo5beginE,(_ZN39_INTERNAL_74bfc13f_4_k_cu_837e38bf_84514cuda3std3__441_GLOBAL__N__74bfc13f_4_k_cu_837e38bf_84516ignoreE - _ZN39_INTERNAL_74bfc13f_4_k_cu_837e38bf_84514cuda3std3__45__cpo5beginE)
_ZN39_INTERNAL_74bfc13f_4_k_cu_837e38bf_84514cuda3std3__45__cpo5beginE:
	.zero		1
	.type		_ZN39_INTERNAL_74bfc13f_4_k_cu_837e38bf_84514cuda3std3__441_GLOBAL__N__74bfc13f_4_k_cu_837e38bf_84516ignoreE,@object
	.size		_ZN39_INTERNAL_74bfc13f_4_k_cu_837e38bf_84514cuda3std3__441_GLOBAL__N__74bfc13f_4_k_cu_837e38bf_84516ignoreE,(_ZN39_INTERNAL_74bfc13f_4_k_cu_837e38bf_84514cute7productE - _ZN39_INTERNAL_74bfc13f_4_k_cu_837e38bf_84514cuda3std3__441_GLOBAL__N__74bfc13f_4_k_cu_837e38bf_84516ignoreE)
_ZN39_INTERNAL_74bfc13f_4_k_cu_837e38bf_84514cuda3std3__441_GLOBAL__N__74bfc13f_4_k_cu_837e38bf_84516ignoreE:
	.zero		1
	.type		_ZN39_INTERNAL_74bfc13f_4_k_cu_837e38bf_84514cute7productE,@object
	.size		_ZN39_INTERNAL_74bfc13f_4_k_cu_837e38bf_84514cute7productE,(_ZN39_INTERNAL_74bfc13f_4_k_cu_837e38bf_84514cuda3std3__45__cpo3endE - _ZN39_INTERNAL_74bfc13f_4_k_cu_837e38bf_84514cute7productE)
_ZN39_INTERNAL_74bfc13f_4_k_cu_837e38bf_84514cute7productE:
	.zero		1
	.type		_ZN39_INTERNAL_74bfc13f_4_k_cu_837e38bf_84514cuda3std3__45__cpo3endE,@object
	.size		_ZN39_INTERNAL_74bfc13f_4_k_cu_837e38bf_84514cuda3std3__45__cpo3endE,(_ZN39_INTERNAL_74bfc13f_4_k_cu_837e38bf_84514cuda3std3__419piecewise_constructE - _ZN39_INTERNAL_74bfc13f_4_k_cu_837e38bf_84514cuda3std3__45__cpo3endE)
_ZN39_INTERNAL_74bfc13f_4_k_cu_837e38bf_84514cuda3std3__45__cpo3endE:
	.zero		1
	.type		_ZN39_INTERNAL_74bfc13f_4_k_cu_837e38bf_84514cuda3std3__419piecewise_constructE,@object
	.size		_ZN39_INTERNAL_74bfc13f_4_k_cu_837e38bf_84514cuda3std3__419piecewise_constructE,(_ZN39_INTERNAL_74bfc13f_4_k_cu_837e38bf_84514cuda3std3__45__cpo4cendE - _ZN39_INTERNAL_74bfc13f_4_k_cu_837e38bf_84514cuda3std3__419piecewise_constructE)
_ZN39_INTERNAL_74bfc13f_4_k_cu_837e38bf_84514cuda3std3__419piecewise_constructE:
	.zero		1
	.type		_ZN39_INTERNAL_74bfc13f_4_k_cu_837e38bf_84514cuda3std3__45__cpo4cendE,@object
	.size		_ZN39_INTERNAL_74bfc13f_4_k_cu_837e38bf_84514cuda3std3__45__cpo4cendE,(_ZN39_INTERNAL_74bfc13f_4_k_cu_837e38bf_84514cuda3std6ranges3__45__cpo4swapE - _ZN39_INTERNAL_74bfc13f_4_k_cu_837e38bf_84514cuda3std3__45__cpo4cendE)
_ZN39_INTERNAL_74bfc13f_4_k_cu_837e38bf_84514cuda3std3__45__cpo4cendE:
	.zero		1
	.type		_ZN39_INTERNAL_74bfc13f_4_k_cu_837e38bf_84514cuda3std6ranges3__45__cpo4swapE,@object
	.size		_ZN39_INTERNAL_74bfc13f_4_k_cu_837e38bf_84514cuda3std6ranges3__45__cpo4swapE,(.L_8 - _ZN39_INTERNAL_74bfc13f_4_k_cu_837e38bf_84514cuda3std6ranges3__45__cpo4swapE)
_ZN39_INTERNAL_74bfc13f_4_k_cu_837e38bf_84514cuda3std6ranges3__45__cpo4swapE:
	.zero		1
.L_8:


//--------------------- .nv.constant0._ZN7cutlass13device_kernelINS_4gemm6kernel13GemmUniversalIN4cute5tupleIJiiiiEEENS1_10collective13CollectiveMmaINS1_34MainloopSm90TmaGmmaWarpSpecializedILi14ENS5_IJNS4_1CILi2EEENSA_ILi1EEESC_EEENS1_35KernelTmaWarpSpecializedCooperativeEEENS5_IJNSA_ILi256EEENSA_ILi240EEENSA_ILi16EEEEEENS_10bfloat16_tENS5_IJlSC_lEEESK_SL_NS4_8TiledMMAINS4_8MMA_AtomIJNS4_4SM904GMMA27MMA_64x16x16_F32BF16BF16_SSILNSP_5MajorE0ELSR_0ELNSP_7ScaleInE1ELSS_1EEEEEENS4_6LayoutISD_NS5_IJSC_NSA_ILi0EEESW_EEEEENS5_IJNS4_10UnderscoreESZ_SZ_EEEEENS4_13SM90_TMA_LOADENS4_14ComposedLayoutINS4_7SwizzleILi1ELi4ELi3EEENS4_18smem_ptr_flag_bitsILi16EEENSV_INS5_IJNSA_ILi8EEESI_EEENS5_IJSI_SC_EEEEEEEvNS4_8identityENS4_23SM90_TMA_LOAD_MULTICASTES1C_vS1D_EENS_8epilogue10collective6detail29Sm90TmaWarpSpecializedAdapterINS1H_15DefaultEpilogueISK_SL_SL_NS1G_6thread17LinearCombinationISK_Li1EffLNS1L_9ScaleType4KindE0ELNS_15FloatRoundStyleE2ESK_EENS1_15EpilogueDefaultEEEEEvvEEEEvNT_6ParamsE --------------------------
	.section	.nv.constant0._ZN7cutlass13device_kernelINS_4gemm6kernel13GemmUniversalIN4cute5tupleIJiiiiEEENS1_10collective13CollectiveMmaINS1_34MainloopSm90TmaGmmaWarpSpecializedILi14ENS5_IJNS4_1CILi2EEENSA_ILi1EEESC_EEENS1_35KernelTmaWarpSpecializedCooperativeEEENS5_IJNSA_ILi256EEENSA_ILi240EEENSA_ILi16EEEEEENS_10bfloat16_tENS5_IJlSC_lEEESK_SL_NS4_8TiledMMAINS4_8MMA_AtomIJNS4_4SM904GMMA27MMA_64x16x16_F32BF16BF16_SSILNSP_5MajorE0ELSR_0ELNSP_7ScaleInE1ELSS_1EEEEEENS4_6LayoutISD_NS5_IJSC_NSA_ILi0EEESW_EEEEENS5_IJNS4_10UnderscoreESZ_SZ_EEEEENS4_13SM90_TMA_LOADENS4_14ComposedLayoutINS4_7SwizzleILi1ELi4ELi3EEENS4_18smem_ptr_flag_bitsILi16EEENSV_INS5_IJNSA_ILi8EEESI_EEENS5_IJSI_SC_EEEEEEEvNS4_8identityENS4_23SM90_TMA_LOAD_MULTICASTES1C_vS1D_EENS_8epilogue10collective6detail29Sm90TmaWarpSpecializedAdapterINS1H_15DefaultEpilogueISK_SL_SL_NS1G_6thread17LinearCombinationISK_Li1EffLNS1L_9ScaleType4KindE0ELNS_15FloatRoundStyleE2ESK_EENS1_15EpilogueDefaultEEEEEvvEEEEvNT_6ParamsE,"a",@progbits
	.sectionflags	@""
	.align	4
.nv.constant0._ZN7cutlass13device_kernelINS_4gemm6kernel13GemmUniversalIN4cute5tupleIJiiiiEEENS1_10collective13CollectiveMmaINS1_34MainloopSm90TmaGmmaWarpSpecializedILi14ENS5_IJNS4_1CILi2EEENSA_ILi1EEESC_EEENS1_35KernelTmaWarpSpecializedCooperativeEEENS5_IJNSA_ILi256EEENSA_ILi240EEENSA_ILi16EEEEEENS_10bfloat16_tENS5_IJlSC_lEEESK_SL_NS4_8TiledMMAINS4_8MMA_AtomIJNS4_4SM904GMMA27MMA_64x16x16_F32BF16BF16_SSILNSP_5MajorE0ELSR_0ELNSP_7ScaleInE1ELSS_1EEEEEENS4_6LayoutISD_NS5_IJSC_NSA_ILi0EEESW_EEEEENS5_IJNS4_10UnderscoreESZ_SZ_EEEEENS4_13SM90_TMA_LOADENS4_14ComposedLayoutINS4_7SwizzleILi1ELi4ELi3EEENS4_18smem_ptr_flag_bitsILi16EEENSV_INS5_IJNSA_ILi8EEESI_EEENS5_IJSI_SC_EEEEEEEvNS4_8identityENS4_23SM90_TMA_LOAD_MULTICASTES1C_vS1D_EENS_8epilogue10collective6detail29Sm90TmaWarpSpecializedAdapterINS1H_15DefaultEpilogueISK_SL_SL_NS1G_6thread17LinearCombinationISK_Li1EffLNS1L_9ScaleType4KindE0ELNS_15FloatRoundStyleE2ESK_EENS1_15EpilogueDefaultEEEEEvvEEEEvNT_6ParamsE:
	.zero		1664


//--------------------- SYMBOLS --------------------------

	.type		.nv.reservedSmem.offset0,@object
	.size		.nv.reservedSmem.offset0,0x4
	.type		__assertfail,@function
